	.target	sm_90a

	.elftype	@"ET_EXEC"


//--------------------- .note.nv.tkinfo           --------------------------
	.section	.note.nv.tkinfo,"",@"SHT_NOTE"
	.sectionflags	@"SHF_NOTE_NV_TKINFO"
	.tkinfo
        /*0018*/ 	.word	0x00000002
        /*0030*/ 	.string	""
        /*0030*/ 	.string	"ptxas"
        /*0030*/ 	.string	"Cuda compilation tools, release 13.0, V13.0.88"
        /*0030*/ 	.string	"Build cuda_13.0.r13.0/compiler.36424714_0"
        /*0030*/ 	.string	"-arch sm_90a -m 64 "



//--------------------- .note.nv.cuinfo           --------------------------
	.section	.note.nv.cuinfo,"",@"SHT_NOTE"
	.sectionflags	@"SHF_NOTE_NV_CUINFO"
        /*0018*/ 	.short	0x0002
        /*001a*/ 	.short	0x005a
        /*001c*/ 	.short	0x0082
	.zero		2


//--------------------- .nv.info                  --------------------------
	.section	.nv.info,"",@"SHT_CUDA_INFO"
	.align	4


	//----- nvinfo : EIATTR_REGCOUNT
	.align		4
        /*0000*/ 	.byte	0x04, 0x2f
        /*0002*/ 	.short	(.L_12 - .L_11)
	.align		4
.L_11:
        /*0004*/ 	.word	index@(_ZN7cutlass13device_kernelINS_4conv6kernel13ConvUniversalINS1_16ConvProblemShapeILNS1_8OperatorE0ELi2EEENS1_10collective14CollectiveConvINS1_46MainloopSm90TmaGmmaWarpSpecializedImplicitGemmILS5_0ELi9ELi2EN4cute5tupleIJNSA_1CILi2EEENSC_ILi1EEESE_EEENS1_36KernelImplicitTmaWarpSpecializedSm90ELi1EEENSB_IJNSC_ILi128EEENSC_ILi64EEENSB_IJSJ_EEEEEENS_6half_tESM_NSA_8TiledMMAINSA_8MMA_AtomIJNSA_4SM904GMMA25MMA_64x64x16_F32F16F16_SSILNSQ_5MajorE0ELSS_0ELNSQ_7ScaleInE1ELST_1EEEEEENSA_6LayoutINSB_IJSE_SE_SE_EEENSB_IJNSC_ILi0EEESY_SY_EEEEENSB_IJNSA_10UnderscoreES11_S11_EEEEENS7_6detail26Sm90ImplicitGemmTileTraitsINSA_20SM90_TMA_LOAD_IM2COLENSA_14ComposedLayoutINSA_7SwizzleILi3ELi4ELi3EEENSA_18smem_ptr_flag_bitsILi16EEENSW_INSB_IJNSB_IJNSC_ILi8EEENSC_ILi16EEEEEENSB_IJSJ_SE_EEENSB_IJSE_NSC_ILi9EEEEEEEEENSB_IJNSB_IJSJ_NSC_ILi512EEEEEENSB_IJSE_SY_EEENSB_IJSY_NSC_ILi8192EEEEEEEEEEEEEvEENS15_INSA_23SM90_TMA_LOAD_MULTICASTENS17_IS19_S1B_NSW_INSB_IJNSB_IJS1C_S1C_EEES1F_S1H_EEENSB_IJS1K_S1L_NSB_IJSY_NSC_ILi4096EEEEEEEEEEEEEvEEEENS_8epilogue10collective6detail29Sm90TmaWarpSpecializedAdapterINS23_15DefaultEpilogueISM_NSB_IJNSB_IJlllEEESE_SY_EEES28_NS22_6thread17LinearCombinationISM_Li1EffLNS29_9ScaleType4KindE0ELNS_15FloatRoundStyleE2ESM_EENS_4gemm15EpilogueDefaultEEEEEvvEEEEvNT_6ParamsE)
        /*0008*/ 	.word	0x0000005a


	//----- nvinfo : EIATTR_FRAME_SIZE
	.align		4
.L_12:
        /*000c*/ 	.byte	0x04, 0x11
        /*000e*/ 	.short	(.L_14 - .L_13)
	.align		4
.L_13:
        /*0010*/ 	.word	index@(_ZN7cutlass13device_kernelINS_4conv6kernel13ConvUniversalINS1_16ConvProblemShapeILNS1_8OperatorE0ELi2EEENS1_10collective14CollectiveConvINS1_46MainloopSm90TmaGmmaWarpSpecializedImplicitGemmILS5_0ELi9ELi2EN4cute5tupleIJNSA_1CILi2EEENSC_ILi1EEESE_EEENS1_36KernelImplicitTmaWarpSpecializedSm90ELi1EEENSB_IJNSC_ILi128EEENSC_ILi64EEENSB_IJSJ_EEEEEENS_6half_tESM_NSA_8TiledMMAINSA_8MMA_AtomIJNSA_4SM904GMMA25MMA_64x64x16_F32F16F16_SSILNSQ_5MajorE0ELSS_0ELNSQ_7ScaleInE1ELST_1EEEEEENSA_6LayoutINSB_IJSE_SE_SE_EEENSB_IJNSC_ILi0EEESY_SY_EEEEENSB_IJNSA_10UnderscoreES11_S11_EEEEENS7_6detail26Sm90ImplicitGemmTileTraitsINSA_20SM90_TMA_LOAD_IM2COLENSA_14ComposedLayoutINSA_7SwizzleILi3ELi4ELi3EEENSA_18smem_ptr_flag_bitsILi16EEENSW_INSB_IJNSB_IJNSC_ILi8EEENSC_ILi16EEEEEENSB_IJSJ_SE_EEENSB_IJSE_NSC_ILi9EEEEEEEEENSB_IJNSB_IJSJ_NSC_ILi512EEEEEENSB_IJSE_SY_EEENSB_IJSY_NSC_ILi8192EEEEEEEEEEEEEvEENS15_INSA_23SM90_TMA_LOAD_MULTICASTENS17_IS19_S1B_NSW_INSB_IJNSB_IJS1C_S1C_EEES1F_S1H_EEENSB_IJS1K_S1L_NSB_IJSY_NSC_ILi4096EEEEEEEEEEEEEvEEEENS_8epilogue10collective6detail29Sm90TmaWarpSpecializedAdapterINS23_15DefaultEpilogueISM_NSB_IJNSB_IJlllEEESE_SY_EEES28_NS22_6thread17LinearCombinationISM_Li1EffLNS29_9ScaleType4KindE0ELNS_15FloatRoundStyleE2ESM_EENS_4gemm15EpilogueDefaultEEEEEvvEEEEvNT_6ParamsE)
        /*0014*/ 	.word	0x00000000


	//----- nvinfo : EIATTR_MIN_STACK_SIZE
	.align		4
.L_14:
        /*0018*/ 	.byte	0x04, 0x12
        /*001a*/ 	.short	(.L_16 - .L_15)
	.align		4
.L_15:
        /*001c*/ 	.word	index@(_ZN7cutlass13device_kernelINS_4conv6kernel13ConvUniversalINS1_16ConvProblemShapeILNS1_8OperatorE0ELi2EEENS1_10collective14CollectiveConvINS1_46MainloopSm90TmaGmmaWarpSpecializedImplicitGemmILS5_0ELi9ELi2EN4cute5tupleIJNSA_1CILi2EEENSC_ILi1EEESE_EEENS1_36KernelImplicitTmaWarpSpecializedSm90ELi1EEENSB_IJNSC_ILi128EEENSC_ILi64EEENSB_IJSJ_EEEEEENS_6half_tESM_NSA_8TiledMMAINSA_8MMA_AtomIJNSA_4SM904GMMA25MMA_64x64x16_F32F16F16_SSILNSQ_5MajorE0ELSS_0ELNSQ_7ScaleInE1ELST_1EEEEEENSA_6LayoutINSB_IJSE_SE_SE_EEENSB_IJNSC_ILi0EEESY_SY_EEEEENSB_IJNSA_10UnderscoreES11_S11_EEEEENS7_6detail26Sm90ImplicitGemmTileTraitsINSA_20SM90_TMA_LOAD_IM2COLENSA_14ComposedLayoutINSA_7SwizzleILi3ELi4ELi3EEENSA_18smem_ptr_flag_bitsILi16EEENSW_INSB_IJNSB_IJNSC_ILi8EEENSC_ILi16EEEEEENSB_IJSJ_SE_EEENSB_IJSE_NSC_ILi9EEEEEEEEENSB_IJNSB_IJSJ_NSC_ILi512EEEEEENSB_IJSE_SY_EEENSB_IJSY_NSC_ILi8192EEEEEEEEEEEEEvEENS15_INSA_23SM90_TMA_LOAD_MULTICASTENS17_IS19_S1B_NSW_INSB_IJNSB_IJS1C_S1C_EEES1F_S1H_EEENSB_IJS1K_S1L_NSB_IJSY_NSC_ILi4096EEEEEEEEEEEEEvEEEENS_8epilogue10collective6detail29Sm90TmaWarpSpecializedAdapterINS23_15DefaultEpilogueISM_NSB_IJNSB_IJlllEEESE_SY_EEES28_NS22_6thread17LinearCombinationISM_Li1EffLNS29_9ScaleType4KindE0ELNS_15FloatRoundStyleE2ESM_EENS_4gemm15EpilogueDefaultEEEEEvvEEEEvNT_6ParamsE)
        /*0020*/ 	.word	0x00000000
.L_16:


//--------------------- .nv.compat                --------------------------
	.section	.nv.compat,"",@"SHT_CUDA_COMPAT_INFO"
	.align	4
        /*0000*/ 	.byte	0x02, 0x09, 0x01, 0x00, 0x02, 0x02, 0x04, 0x00, 0x02, 0x05, 0x05, 0x00, 0x03, 0x07, 0x01, 0x01
        /*0010*/ 	.byte	0x02, 0x03, 0x01, 0x00, 0x02, 0x06, 0x01, 0x00, 0x04, 0x0b, 0x08, 0x00, 0x00, 0x00, 0x00, 0x00
        /*0020*/ 	.byte	0x00, 0x00, 0x00, 0x00


//--------------------- .nv.info._ZN7cutlass13device_kernelINS_4conv6kernel13ConvUniversalINS1_16ConvProblemShapeILNS1_8OperatorE0ELi2EEENS1_10collective14CollectiveConvINS1_46MainloopSm90TmaGmmaWarpSpecializedImplicitGemmILS5_0ELi9ELi2EN4cute5tupleIJNSA_1CILi2EEENSC_ILi1EEESE_EEENS1_36KernelImplicitTmaWarpSpecializedSm90ELi1EEENSB_IJNSC_ILi128EEENSC_ILi64EEENSB_IJSJ_EEEEEENS_6half_tESM_NSA_8TiledMMAINSA_8MMA_AtomIJNSA_4SM904GMMA25MMA_64x64x16_F32F16F16_SSILNSQ_5MajorE0ELSS_0ELNSQ_7ScaleInE1ELST_1EEEEEENSA_6LayoutINSB_IJSE_SE_SE_EEENSB_IJNSC_ILi0EEESY_SY_EEEEENSB_IJNSA_10UnderscoreES11_S11_EEEEENS7_6detail26Sm90ImplicitGemmTileTraitsINSA_20SM90_TMA_LOAD_IM2COLENSA_14ComposedLayoutINSA_7SwizzleILi3ELi4ELi3EEENSA_18smem_ptr_flag_bitsILi16EEENSW_INSB_IJNSB_IJNSC_ILi8EEENSC_ILi16EEEEEENSB_IJSJ_SE_EEENSB_IJSE_NSC_ILi9EEEEEEEEENSB_IJNSB_IJSJ_NSC_ILi512EEEEEENSB_IJSE_SY_EEENSB_IJSY_NSC_ILi8192EEEEEEEEEEEEEvEENS15_INSA_23SM90_TMA_LOAD_MULTICASTENS17_IS19_S1B_NSW_INSB_IJNSB_IJS1C_S1C_EEES1F_S1H_EEENSB_IJS1K_S1L_NSB_IJSY_NSC_ILi4096EEEEEEEEEEEEEvEEEENS_8epilogue10collective6detail29Sm90TmaWarpSpecializedAdapterINS23_15DefaultEpilogueISM_NSB_IJNSB_IJlllEEESE_SY_EEES28_NS22_6thread17LinearCombinationISM_Li1EffLNS29_9ScaleType4KindE0ELNS_15FloatRoundStyleE2ESM_EENS_4gemm15EpilogueDefaultEEEEEvvEEEEvNT_6ParamsE --------------------------
	.section	.nv.info._ZN7cutlass13device_kernelINS_4conv6kernel13ConvUniversalINS1_16ConvProblemShapeILNS1_8OperatorE0ELi2EEENS1_10collective14CollectiveConvINS1_46MainloopSm90TmaGmmaWarpSpecializedImplicitGemmILS5_0ELi9ELi2EN4cute5tupleIJNSA_1CILi2EEENSC_ILi1EEESE_EEENS1_36KernelImplicitTmaWarpSpecializedSm90ELi1EEENSB_IJNSC_ILi128EEENSC_ILi64EEENSB_IJSJ_EEEEEENS_6half_tESM_NSA_8TiledMMAINSA_8MMA_AtomIJNSA_4SM904GMMA25MMA_64x64x16_F32F16F16_SSILNSQ_5MajorE0ELSS_0ELNSQ_7ScaleInE1ELST_1EEEEEENSA_6LayoutINSB_IJSE_SE_SE_EEENSB_IJNSC_ILi0EEESY_SY_EEEEENSB_IJNSA_10UnderscoreES11_S11_EEEEENS7_6detail26Sm90ImplicitGemmTileTraitsINSA_20SM90_TMA_LOAD_IM2COLENSA_14ComposedLayoutINSA_7SwizzleILi3ELi4ELi3EEENSA_18smem_ptr_flag_bitsILi16EEENSW_INSB_IJNSB_IJNSC_ILi8EEENSC_ILi16EEEEEENSB_IJSJ_SE_EEENSB_IJSE_NSC_ILi9EEEEEEEEENSB_IJNSB_IJSJ_NSC_ILi512EEEEEENSB_IJSE_SY_EEENSB_IJSY_NSC_ILi8192EEEEEEEEEEEEEvEENS15_INSA_23SM90_TMA_LOAD_MULTICASTENS17_IS19_S1B_NSW_INSB_IJNSB_IJS1C_S1C_EEES1F_S1H_EEENSB_IJS1K_S1L_NSB_IJSY_NSC_ILi4096EEEEEEEEEEEEEvEEEENS_8epilogue10collective6detail29Sm90TmaWarpSpecializedAdapterINS23_15DefaultEpilogueISM_NSB_IJNSB_IJlllEEESE_SY_EEES28_NS22_6thread17LinearCombinationISM_Li1EffLNS29_9ScaleType4KindE0ELNS_15FloatRoundStyleE2ESM_EENS_4gemm15EpilogueDefaultEEEEEvvEEEEvNT_6ParamsE,"",@"SHT_CUDA_INFO"
	.sectionflags	@""
	.align	4


	//----- nvinfo : EIATTR_CUDA_API_VERSION
	.align		4
        /*0000*/ 	.byte	0x04, 0x37
        /*0002*/ 	.short	(.L_18 - .L_17)
.L_17:
        /*0004*/ 	.word	0x00000082


	//----- nvinfo : EIATTR_KPARAM_INFO
	.align		4
.L_18:
        /*0008*/ 	.byte	0x04, 0x17
        /*000a*/ 	.short	(.L_20 - .L_19)
.L_19:
        /*000c*/ 	.word	0x00000000
        /*0010*/ 	.short	0x0000
        /*0012*/ 	.short	0x0070
        /*0014*/ 	.byte	0x00, 0xf0, 0x01, 0x0e


	//----- nvinfo : EIATTR_SPARSE_MMA_MASK
	.align		4
.L_20:
        /*0018*/ 	.byte	0x03, 0x50
        /*001a*/ 	.short	0x0000


	//----- nvinfo : EIATTR_MAXREG_COUNT
	.align		4
        /*001c*/ 	.byte	0x03, 0x1b
        /*001e*/ 	.short	0x00ff


	//----- nvinfo : EIATTR_NUM_BARRIERS
	.align		4
        /*0020*/ 	.byte	0x02, 0x4c
        /*0022*/ 	.byte	0x01
	.zero		1


	//----- nvinfo : EIATTR_MERCURY_ISA_VERSION
	.align		4
        /*0024*/ 	.byte	0x03, 0x5f
        /*0026*/ 	.short	0x0101


	//----- nvinfo : EIATTR_COOP_GROUP_MASK_REGIDS
	.align		4
        /*0028*/ 	.byte	0x04, 0x29
        /*002a*/ 	.short	(.L_22 - .L_21)


	//   ....[0]....
.L_21:
        /*002c*/ 	.word	0xffffffff


	//   ....[1]....
        /*0030*/ 	.word	0xffffffff


	//   ....[2]....
        /*0034*/ 	.word	0xffffffff


	//   ....[3]....
        /*0038*/ 	.word	0xffffffff


	//----- nvinfo : EIATTR_COOP_GROUP_INSTR_OFFSETS
	.align		4
.L_22:
        /*003c*/ 	.byte	0x04, 0x28
        /*003e*/ 	.short	(.L_24 - .L_23)


	//   ....[0]....
.L_23:
        /*0040*/ 	.word	0x00000070


	//   ....[1]....
        /*0044*/ 	.word	0x00000080


	//   ....[2]....
        /*0048*/ 	.word	0x00000140


	//   ....[3]....
        /*004c*/ 	.word	0x00000770


	//----- nvinfo : EIATTR_MBARRIER_INSTR_OFFSETS
	.align		4
.L_24:
        /*0050*/ 	.byte	0x04, 0x39
        /*0052*/ 	.short	(.L_26 - .L_25)


	//   ....[0]....
.L_25:
        /*0054*/ 	.word	0x00000310
        /*0058*/ 	.word	0x000000ff
        /*005c*/ 	.word	0x00036000
        /*0060*/ 	.short	0x0100
        /*0062*/ 	.byte	0x08
	.zero		1


	//   ....[1]....
        /*0064*/ 	.word	0x00000320
        /*0068*/ 	.word	0x000000ff
        /*006c*/ 	.word	0x00036048
        /*0070*/ 	.short	0x0100
        /*0072*/ 	.byte	0x08
	.zero		1


	//   ....[2]....
        /*0074*/ 	.word	0x00000330
        /*0078*/ 	.word	0x000000ff
        /*007c*/ 	.word	0x00036008
        /*0080*/ 	.short	0x0100
        /*0082*/ 	.byte	0x08
	.zero		1


	//   ....[3]....
        /*0084*/ 	.word	0x00000340
        /*0088*/ 	.word	0x000000ff
        /*008c*/ 	.word	0x00036050
        /*0090*/ 	.short	0x0100
        /*0092*/ 	.byte	0x08
	.zero		1


	//   ....[4]....
        /*0094*/ 	.word	0x00000350
        /*0098*/ 	.word	0x000000ff
        /*009c*/ 	.word	0x00036010
        /*00a0*/ 	.short	0x0100
        /*00a2*/ 	.byte	0x08
	.zero		1


	//   ....[5]....
        /*00a4*/ 	.word	0x00000360
        /*00a8*/ 	.word	0x000000ff
        /*00ac*/ 	.word	0x00036058
        /*00b0*/ 	.short	0x0100
        /*00b2*/ 	.byte	0x08
	.zero		1


	//   ....[6]....
        /*00b4*/ 	.word	0x00000370
        /*00b8*/ 	.word	0x000000ff
        /*00bc*/ 	.word	0x00036018
        /*00c0*/ 	.short	0x0100
        /*00c2*/ 	.byte	0x08
	.zero		1


	//   ....[7]....
        /*00c4*/ 	.word	0x00000380
        /*00c8*/ 	.word	0x000000ff
        /*00cc*/ 	.word	0x00036060
        /*00d0*/ 	.short	0x0100
        /*00d2*/ 	.byte	0x08
	.zero		1


	//   ....[8]....
        /*00d4*/ 	.word	0x00000390
        /*00d8*/ 	.word	0x000000ff
        /*00dc*/ 	.word	0x00036020
        /*00e0*/ 	.short	0x0100
        /*00e2*/ 	.byte	0x08
	.zero		1


	//   ....[9]....
        /*00e4*/ 	.word	0x000003a0
        /*00e8*/ 	.word	0x000000ff
        /*00ec*/ 	.word	0x00036068
        /*00f0*/ 	.short	0x0100
        /*00f2*/ 	.byte	0x08
	.zero		1


	//   ....[10]....
        /*00f4*/ 	.word	0x000003b0
        /*00f8*/ 	.word	0x000000ff
        /*00fc*/ 	.word	0x00036028
        /*0100*/ 	.short	0x0100
        /*0102*/ 	.byte	0x08
	.zero		1


	//   ....[11]....
        /*0104*/ 	.word	0x000003c0
        /*0108*/ 	.word	0x000000ff
        /*010c*/ 	.word	0x00036070
        /*0110*/ 	.short	0x0100
        /*0112*/ 	.byte	0x08
	.zero		1


	//   ....[12]....
        /*0114*/ 	.word	0x000003d0
        /*0118*/ 	.word	0x000000ff
        /*011c*/ 	.word	0x00036030
        /*0120*/ 	.short	0x0100
        /*0122*/ 	.byte	0x08
	.zero		1


	//   ....[13]....
        /*0124*/ 	.word	0x000003e0
        /*0128*/ 	.word	0x000000ff
        /*012c*/ 	.word	0x00036078
        /*0130*/ 	.short	0x0100
        /*0132*/ 	.byte	0x08
	.zero		1


	//   ....[14]....
        /*0134*/ 	.word	0x000003f0
        /*0138*/ 	.word	0x000000ff
        /*013c*/ 	.word	0x00036038
        /*0140*/ 	.short	0x0100
        /*0142*/ 	.byte	0x08
	.zero		1


	//   ....[15]....
        /*0144*/ 	.word	0x00000400
        /*0148*/ 	.word	0x000000ff
        /*014c*/ 	.word	0x00036080
        /*0150*/ 	.short	0x0100
        /*0152*/ 	.byte	0x08
	.zero		1


	//   ....[16]....
        /*0154*/ 	.word	0x00000410
        /*0158*/ 	.word	0x000000ff
        /*015c*/ 	.word	0x00036040
        /*0160*/ 	.short	0x0100
        /*0162*/ 	.byte	0x08
	.zero		1


	//   ....[17]....
        /*0164*/ 	.word	0x00000420
        /*0168*/ 	.word	0x000000ff
        /*016c*/ 	.word	0x00036088
        /*0170*/ 	.short	0x0100
        /*0172*/ 	.byte	0x08
	.zero		1


	//   ....[18]....
        /*0174*/ 	.word	0x00000dc0
        /*0178*/ 	.word	0x00000007
        /*017c*/ 	.word	0x00036000
        /*0180*/ 	.short	0x010a
        /*0182*/ 	.byte	0x3f
	.zero		1


	//   ....[19]....
        /*0184*/ 	.word	0x00001260
        /*0188*/ 	.word	0x00000009
        /*018c*/ 	.word	0x00036000
        /*0190*/ 	.short	0x010a
        /*0192*/ 	.byte	0x3f
	.zero		1


	//   ....[20]....
        /*0194*/ 	.word	0x00001580
        /*0198*/ 	.word	0x00000009
        /*019c*/ 	.word	0x00000000
        /*01a0*/ 	.short	0x0101
        /*01a2*/ 	.byte	0x3f
	.zero		1


	//   ....[21]....
        /*01a4*/ 	.word	0x000017b0
        /*01a8*/ 	.word	0x00000003
        /*01ac*/ 	.word	0x00000000
        /*01b0*/ 	.short	0x0101
        /*01b2*/ 	.byte	0x3f
	.zero		1


	//   ....[22]....
        /*01b4*/ 	.word	0x000065b0
        /*01b8*/ 	.word	0x0000000e
        /*01bc*/ 	.word	0x00036048
        /*01c0*/ 	.short	0x010a
        /*01c2*/ 	.byte	0x3f
	.zero		1


	//   ....[23]....
        /*01c4*/ 	.word	0x00006c80
        /*01c8*/ 	.word	0x00000003
        /*01cc*/ 	.word	0x00000000
        /*01d0*/ 	.short	0x010a
        /*01d2*/ 	.byte	0x3f
	.zero		1


	//   ....[24]....
        /*01d4*/ 	.word	0x00006d30
        /*01d8*/ 	.word	0x00000000
        /*01dc*/ 	.word	0x00000000
        /*01e0*/ 	.short	0x010a
        /*01e2*/ 	.byte	0x3f
	.zero		1


	//   ....[25]....
        /*01e4*/ 	.word	0x00006de0
        /*01e8*/ 	.word	0x00000000
        /*01ec*/ 	.word	0x00000000
        /*01f0*/ 	.short	0x010a
        /*01f2*/ 	.byte	0x3f
	.zero		1


	//   ....[26]....
        /*01f4*/ 	.word	0x00006e90
        /*01f8*/ 	.word	0x00000000
        /*01fc*/ 	.word	0x00000000
        /*0200*/ 	.short	0x010a
        /*0202*/ 	.byte	0x3f
	.zero		1


	//   ....[27]....
        /*0204*/ 	.word	0x00006f40
        /*0208*/ 	.word	0x00000000
        /*020c*/ 	.word	0x00000000
        /*0210*/ 	.short	0x010a
        /*0212*/ 	.byte	0x3f
	.zero		1


	//   ....[28]....
        /*0214*/ 	.word	0x00006ff0
        /*0218*/ 	.word	0x00000000
        /*021c*/ 	.word	0x00000000
        /*0220*/ 	.short	0x010a
        /*0222*/ 	.byte	0x3f
	.zero		1


	//   ....[29]....
        /*0224*/ 	.word	0x000070a0
        /*0228*/ 	.word	0x00000000
        /*022c*/ 	.word	0x00000000
        /*0230*/ 	.short	0x010a
        /*0232*/ 	.byte	0x3f
	.zero		1


	//   ....[30]....
        /*0234*/ 	.word	0x00007150
        /*0238*/ 	.word	0x00000000
        /*023c*/ 	.word	0x00000000
        /*0240*/ 	.short	0x010a
        /*0242*/ 	.byte	0x3f
	.zero		1


	//   ....[31]....
        /*0244*/ 	.word	0x00007200
        /*0248*/ 	.word	0x00000005
        /*024c*/ 	.word	0x00000000
        /*0250*/ 	.short	0x010a
        /*0252*/ 	.byte	0x3f
	.zero		1


	//----- nvinfo : EIATTR_NUM_MBARRIERS
	.align		4
.L_26:
        /*0254*/ 	.byte	0x03, 0x38
        /*0256*/ 	.short	0x0012


	//----- nvinfo : EIATTR_EXIT_INSTR_OFFSETS
	.align		4
        /*0258*/ 	.byte	0x04, 0x1c
        /*025a*/ 	.short	(.L_28 - .L_27)


	//   ....[0]....
.L_27:
        /*025c*/ 	.word	0x00000af0


	//   ....[1]....
        /*0260*/ 	.word	0x00001910


	//   ....[2]....
        /*0264*/ 	.word	0x00004ce0


	//   ....[3]....
        /*0268*/ 	.word	0x00004d10


	//   ....[4]....
        /*026c*/ 	.word	0x00006370


	//   ....[5]....
        /*0270*/ 	.word	0x000063a0


	//   ....[6]....
        /*0274*/ 	.word	0x000063c0


	//   ....[7]....
        /*0278*/ 	.word	0x00006b70


	//   ....[8]....
        /*027c*/ 	.word	0x00007230


	//----- nvinfo : EIATTR_MAX_THREADS
	.align		4
.L_28:
        /*0280*/ 	.byte	0x04, 0x05
        /*0282*/ 	.short	(.L_30 - .L_29)
.L_29:
        /*0284*/ 	.word	0x00000100
        /*0288*/ 	.word	0x00000001
        /*028c*/ 	.word	0x00000001


	//----- nvinfo : EIATTR_CRS_STACK_SIZE
	.align		4
.L_30:
        /*0290*/ 	.byte	0x04, 0x1e
        /*0292*/ 	.short	(.L_32 - .L_31)
.L_31:
        /*0294*/ 	.word	0x00000000


	//----- nvinfo : EIATTR_CBANK_PARAM_SIZE
	.align		4
.L_32:
        /*0298*/ 	.byte	0x03, 0x19
        /*029a*/ 	.short	0x03f0


	//----- nvinfo : EIATTR_PARAM_CBANK
	.align		4
        /*029c*/ 	.byte	0x04, 0x0a
        /*029e*/ 	.short	(.L_34 - .L_33)
	.align		4
.L_33:
        /*02a0*/ 	.word	index@(.nv.constant0._ZN7cutlass13device_kernelINS_4conv6kernel13ConvUniversalINS1_16ConvProblemShapeILNS1_8OperatorE0ELi2EEENS1_10collective14CollectiveConvINS1_46MainloopSm90TmaGmmaWarpSpecializedImplicitGemmILS5_0ELi9ELi2EN4cute5tupleIJNSA_1CILi2EEENSC_ILi1EEESE_EEENS1_36KernelImplicitTmaWarpSpecializedSm90ELi1EEENSB_IJNSC_ILi128EEENSC_ILi64EEENSB_IJSJ_EEEEEENS_6half_tESM_NSA_8TiledMMAINSA_8MMA_AtomIJNSA_4SM904GMMA25MMA_64x64x16_F32F16F16_SSILNSQ_5MajorE0ELSS_0ELNSQ_7ScaleInE1ELST_1EEEEEENSA_6LayoutINSB_IJSE_SE_SE_EEENSB_IJNSC_ILi0EEESY_SY_EEEEENSB_IJNSA_10UnderscoreES11_S11_EEEEENS7_6detail26Sm90ImplicitGemmTileTraitsINSA_20SM90_TMA_LOAD_IM2COLENSA_14ComposedLayoutINSA_7SwizzleILi3ELi4ELi3EEENSA_18smem_ptr_flag_bitsILi16EEENSW_INSB_IJNSB_IJNSC_ILi8EEENSC_ILi16EEEEEENSB_IJSJ_SE_EEENSB_IJSE_NSC_ILi9EEEEEEEEENSB_IJNSB_IJSJ_NSC_ILi512EEEEEENSB_IJSE_SY_EEENSB_IJSY_NSC_ILi8192EEEEEEEEEEEEEvEENS15_INSA_23SM90_TMA_LOAD_MULTICASTENS17_IS19_S1B_NSW_INSB_IJNSB_IJS1C_S1C_EEES1F_S1H_EEENSB_IJS1K_S1L_NSB_IJSY_NSC_ILi4096EEEEEEEEEEEEEvEEEENS_8epilogue10collective6detail29Sm90TmaWarpSpecializedAdapterINS23_15DefaultEpilogueISM_NSB_IJNSB_IJlllEEESE_SY_EEES28_NS22_6thread17LinearCombinationISM_Li1EffLNS29_9ScaleType4KindE0ELNS_15FloatRoundStyleE2ESM_EENS_4gemm15EpilogueDefaultEEEEEvvEEEEvNT_6ParamsE)
        /*02a4*/ 	.short	0x0210
        /*02a6*/ 	.short	0x03f0


	//----- nvinfo : EIATTR_SW_WAR
	.align		4
.L_34:
        /*02a8*/ 	.byte	0x04, 0x36
        /*02aa*/ 	.short	(.L_36 - .L_35)
.L_35:
        /*02ac*/ 	.word	0x00000008
.L_36:


//--------------------- .nv.callgraph             --------------------------
	.section	.nv.callgraph,"",@"SHT_CUDA_CALLGRAPH"
	.align	4
	.sectionentsize	8
	.align		4
        /*0000*/ 	.word	0x00000000
	.align		4
        /*0004*/ 	.word	0xffffffff
	.align		4
        /*0008*/ 	.word	0x00000000
	.align		4
        /*000c*/ 	.word	0xfffffffe
	.align		4
        /*0010*/ 	.word	0x00000000
	.align		4
        /*0014*/ 	.word	0xfffffffd
	.align		4
        /*0018*/ 	.word	0x00000000
	.align		4
        /*001c*/ 	.word	0xfffffffc


//--------------------- .nv.constant4             --------------------------
	.section	.nv.constant4,"a",@progbits
	.align	8
	.align		8
.nv.constant4:
        /*0000*/ 	.dword	_ZN39_INTERNAL_1e0c1b01_4_k_cu_ceea74c2_30904cuda3std3__45__cpo5beginE
	.align		8
        /*0008*/ 	.dword	_ZN39_INTERNAL_1e0c1b01_4_k_cu_ceea74c2_30904cuda3std3__45__cpo3endE
	.align		8
        /*0010*/ 	.dword	_ZN39_INTERNAL_1e0c1b01_4_k_cu_ceea74c2_30904cuda3std3__45__cpo6cbeginE
	.align		8
        /*0018*/ 	.dword	_ZN39_INTERNAL_1e0c1b01_4_k_cu_ceea74c2_30904cuda3std3__45__cpo4cendE
	.align		8
        /*0020*/ 	.dword	_ZN39_INTERNAL_1e0c1b01_4_k_cu_ceea74c2_30904cuda3std3__441_GLOBAL__N__1e0c1b01_4_k_cu_ceea74c2_30906ignoreE
	.align		8
        /*0028*/ 	.dword	_ZN39_INTERNAL_1e0c1b01_4_k_cu_ceea74c2_30904cuda3std3__419piecewise_constructE
	.align		8
        /*0030*/ 	.dword	_ZN39_INTERNAL_1e0c1b01_4_k_cu_ceea74c2_30904cuda3std3__48in_placeE
	.align		8
        /*0038*/ 	.dword	_ZN39_INTERNAL_1e0c1b01_4_k_cu_ceea74c2_30904cuda3std6ranges3__45__cpo4swapE
	.align		8
        /*0040*/ 	.dword	_ZN39_INTERNAL_1e0c1b01_4_k_cu_ceea74c2_30904cuda3std6ranges3__45__cpo9iter_moveE
	.align		8
        /*0048*/ 	.dword	_ZN39_INTERNAL_1e0c1b01_4_k_cu_ceea74c2_30904cute7productE
	.align		8
        /*0050*/ 	.dword	_ZN39_INTERNAL_1e0c1b01_4_k_cu_ceea74c2_30904cute1_E


//--------------------- .text._ZN7cutlass13device_kernelINS_4conv6kernel13ConvUniversalINS1_16ConvProblemShapeILNS1_8OperatorE0ELi2EEENS1_10collective14CollectiveConvINS1_46MainloopSm90TmaGmmaWarpSpecializedImplicitGemmILS5_0ELi9ELi2EN4cute5tupleIJNSA_1CILi2EEENSC_ILi1EEESE_EEENS1_36KernelImplicitTmaWarpSpecializedSm90ELi1EEENSB_IJNSC_ILi128EEENSC_ILi64EEENSB_IJSJ_EEEEEENS_6half_tESM_NSA_8TiledMMAINSA_8MMA_AtomIJNSA_4SM904GMMA25MMA_64x64x16_F32F16F16_SSILNSQ_5MajorE0ELSS_0ELNSQ_7ScaleInE1ELST_1EEEEEENSA_6LayoutINSB_IJSE_SE_SE_EEENSB_IJNSC_ILi0EEESY_SY_EEEEENSB_IJNSA_10UnderscoreES11_S11_EEEEENS7_6detail26Sm90ImplicitGemmTileTraitsINSA_20SM90_TMA_LOAD_IM2COLENSA_14ComposedLayoutINSA_7SwizzleILi3ELi4ELi3EEENSA_18smem_ptr_flag_bitsILi16EEENSW_INSB_IJNSB_IJNSC_ILi8EEENSC_ILi16EEEEEENSB_IJSJ_SE_EEENSB_IJSE_NSC_ILi9EEEEEEEEENSB_IJNSB_IJSJ_NSC_ILi512EEEEEENSB_IJSE_SY_EEENSB_IJSY_NSC_ILi8192EEEEEEEEEEEEEvEENS15_INSA_23SM90_TMA_LOAD_MULTICASTENS17_IS19_S1B_NSW_INSB_IJNSB_IJS1C_S1C_EEES1F_S1H_EEENSB_IJS1K_S1L_NSB_IJSY_NSC_ILi4096EEEEEEEEEEEEEvEEEENS_8epilogue10collective6detail29Sm90TmaWarpSpecializedAdapterINS23_15DefaultEpilogueISM_NSB_IJNSB_IJlllEEESE_SY_EEES28_NS22_6thread17LinearCombinationISM_Li1EffLNS29_9ScaleType4KindE0ELNS_15FloatRoundStyleE2ESM_EENS_4gemm15EpilogueDefaultEEEEEvvEEEEvNT_6ParamsE --------------------------
	.section	.text._ZN7cutlass13device_kernelINS_4conv6kernel13ConvUniversalINS1_16ConvProblemShapeILNS1_8OperatorE0ELi2EEENS1_10collective14CollectiveConvINS1_46MainloopSm90TmaGmmaWarpSpecializedImplicitGemmILS5_0ELi9ELi2EN4cute5tupleIJNSA_1CILi2EEENSC_ILi1EEESE_EEENS1_36KernelImplicitTmaWarpSpecializedSm90ELi1EEENSB_IJNSC_ILi128EEENSC_ILi64EEENSB_IJSJ_EEEEEENS_6half_tESM_NSA_8TiledMMAINSA_8MMA_AtomIJNSA_4SM904GMMA25MMA_64x64x16_F32F16F16_SSILNSQ_5MajorE0ELSS_0ELNSQ_7ScaleInE1ELST_1EEEEEENSA_6LayoutINSB_IJSE_SE_SE_EEENSB_IJNSC_ILi0EEESY_SY_EEEEENSB_IJNSA_10UnderscoreES11_S11_EEEEENS7_6detail26Sm90ImplicitGemmTileTraitsINSA_20SM90_TMA_LOAD_IM2COLENSA_14ComposedLayoutINSA_7SwizzleILi3ELi4ELi3EEENSA_18smem_ptr_flag_bitsILi16EEENSW_INSB_IJNSB_IJNSC_ILi8EEENSC_ILi16EEEEEENSB_IJSJ_SE_EEENSB_IJSE_NSC_ILi9EEEEEEEEENSB_IJNSB_IJSJ_NSC_ILi512EEEEEENSB_IJSE_SY_EEENSB_IJSY_NSC_ILi8192EEEEEEEEEEEEEvEENS15_INSA_23SM90_TMA_LOAD_MULTICASTENS17_IS19_S1B_NSW_INSB_IJNSB_IJS1C_S1C_EEES1F_S1H_EEENSB_IJS1K_S1L_NSB_IJSY_NSC_ILi4096EEEEEEEEEEEEEvEEEENS_8epilogue10collective6detail29Sm90TmaWarpSpecializedAdapterINS23_15DefaultEpilogueISM_NSB_IJNSB_IJlllEEESE_SY_EEES28_NS22_6thread17LinearCombinationISM_Li1EffLNS29_9ScaleType4KindE0ELNS_15FloatRoundStyleE2ESM_EENS_4gemm15EpilogueDefaultEEEEEvvEEEEvNT_6ParamsE,"ax",@progbits
	.align	128
.text._ZN7cutlass13device_kernelINS_4conv6kernel13ConvUniversalINS1_16ConvProblemShapeILNS1_8OperatorE0ELi2EEENS1_10collective14CollectiveConvINS1_46MainloopSm90TmaGmmaWarpSpecializedImplicitGemmILS5_0ELi9ELi2EN4cute5tupleIJNSA_1CILi2EEENSC_ILi1EEESE_EEENS1_36KernelImplicitTmaWarpSpecializedSm90ELi1EEENSB_IJNSC_ILi128EEENSC_ILi64EEENSB_IJSJ_EEEEEENS_6half_tESM_NSA_8TiledMMAINSA_8MMA_AtomIJNSA_4SM904GMMA25MMA_64x64x16_F32F16F16_SSILNSQ_5MajorE0ELSS_0ELNSQ_7ScaleInE1ELST_1EEEEEENSA_6LayoutINSB_IJSE_SE_SE_EEENSB_IJNSC_ILi0EEESY_SY_EEEEENSB_IJNSA_10UnderscoreES11_S11_EEEEENS7_6detail26Sm90ImplicitGemmTileTraitsINSA_20SM90_TMA_LOAD_IM2COLENSA_14ComposedLayoutINSA_7SwizzleILi3ELi4ELi3EEENSA_18smem_ptr_flag_bitsILi16EEENSW_INSB_IJNSB_IJNSC_ILi8EEENSC_ILi16EEEEEENSB_IJSJ_SE_EEENSB_IJSE_NSC_ILi9EEEEEEEEENSB_IJNSB_IJSJ_NSC_ILi512EEEEEENSB_IJSE_SY_EEENSB_IJSY_NSC_ILi8192EEEEEEEEEEEEEvEENS15_INSA_23SM90_TMA_LOAD_MULTICASTENS17_IS19_S1B_NSW_INSB_IJNSB_IJS1C_S1C_EEES1F_S1H_EEENSB_IJS1K_S1L_NSB_IJSY_NSC_ILi4096EEEEEEEEEEEEEvEEEENS_8epilogue10collective6detail29Sm90TmaWarpSpecializedAdapterINS23_15DefaultEpilogueISM_NSB_IJNSB_IJlllEEESE_SY_EEES28_NS22_6thread17LinearCombinationISM_Li1EffLNS29_9ScaleType4KindE0ELNS_15FloatRoundStyleE2ESM_EENS_4gemm15EpilogueDefaultEEEEEvvEEEEvNT_6ParamsE:
        .type           _ZN7cutlass13device_kernelINS_4conv6kernel13ConvUniversalINS1_16ConvProblemShapeILNS1_8OperatorE0ELi2EEENS1_10collective14CollectiveConvINS1_46MainloopSm90TmaGmmaWarpSpecializedImplicitGemmILS5_0ELi9ELi2EN4cute5tupleIJNSA_1CILi2EEENSC_ILi1EEESE_EEENS1_36KernelImplicitTmaWarpSpecializedSm90ELi1EEENSB_IJNSC_ILi128EEENSC_ILi64EEENSB_IJSJ_EEEEEENS_6half_tESM_NSA_8TiledMMAINSA_8MMA_AtomIJNSA_4SM904GMMA25MMA_64x64x16_F32F16F16_SSILNSQ_5MajorE0ELSS_0ELNSQ_7ScaleInE1ELST_1EEEEEENSA_6LayoutINSB_IJSE_SE_SE_EEENSB_IJNSC_ILi0EEESY_SY_EEEEENSB_IJNSA_10UnderscoreES11_S11_EEEEENS7_6detail26Sm90ImplicitGemmTileTraitsINSA_20SM90_TMA_LOAD_IM2COLENSA_14ComposedLayoutINSA_7SwizzleILi3ELi4ELi3EEENSA_18smem_ptr_flag_bitsILi16EEENSW_INSB_IJNSB_IJNSC_ILi8EEENSC_ILi16EEEEEENSB_IJSJ_SE_EEENSB_IJSE_NSC_ILi9EEEEEEEEENSB_IJNSB_IJSJ_NSC_ILi512EEEEEENSB_IJSE_SY_EEENSB_IJSY_NSC_ILi8192EEEEEEEEEEEEEvEENS15_INSA_23SM90_TMA_LOAD_MULTICASTENS17_IS19_S1B_NSW_INSB_IJNSB_IJS1C_S1C_EEES1F_S1H_EEENSB_IJS1K_S1L_NSB_IJSY_NSC_ILi4096EEEEEEEEEEEEEvEEEENS_8epilogue10collective6detail29Sm90TmaWarpSpecializedAdapterINS23_15DefaultEpilogueISM_NSB_IJNSB_IJlllEEESE_SY_EEES28_NS22_6thread17LinearCombinationISM_Li1EffLNS29_9ScaleType4KindE0ELNS_15FloatRoundStyleE2ESM_EENS_4gemm15EpilogueDefaultEEEEEvvEEEEvNT_6ParamsE,@function
        .size           _ZN7cutlass13device_kernelINS_4conv6kernel13ConvUniversalINS1_16ConvProblemShapeILNS1_8OperatorE0ELi2EEENS1_10collective14CollectiveConvINS1_46MainloopSm90TmaGmmaWarpSpecializedImplicitGemmILS5_0ELi9ELi2EN4cute5tupleIJNSA_1CILi2EEENSC_ILi1EEESE_EEENS1_36KernelImplicitTmaWarpSpecializedSm90ELi1EEENSB_IJNSC_ILi128EEENSC_ILi64EEENSB_IJSJ_EEEEEENS_6half_tESM_NSA_8TiledMMAINSA_8MMA_AtomIJNSA_4SM904GMMA25MMA_64x64x16_F32F16F16_SSILNSQ_5MajorE0ELSS_0ELNSQ_7ScaleInE1ELST_1EEEEEENSA_6LayoutINSB_IJSE_SE_SE_EEENSB_IJNSC_ILi0EEESY_SY_EEEEENSB_IJNSA_10UnderscoreES11_S11_EEEEENS7_6detail26Sm90ImplicitGemmTileTraitsINSA_20SM90_TMA_LOAD_IM2COLENSA_14ComposedLayoutINSA_7SwizzleILi3ELi4ELi3EEENSA_18smem_ptr_flag_bitsILi16EEENSW_INSB_IJNSB_IJNSC_ILi8EEENSC_ILi16EEEEEENSB_IJSJ_SE_EEENSB_IJSE_NSC_ILi9EEEEEEEEENSB_IJNSB_IJSJ_NSC_ILi512EEEEEENSB_IJSE_SY_EEENSB_IJSY_NSC_ILi8192EEEEEEEEEEEEEvEENS15_INSA_23SM90_TMA_LOAD_MULTICASTENS17_IS19_S1B_NSW_INSB_IJNSB_IJS1C_S1C_EEES1F_S1H_EEENSB_IJS1K_S1L_NSB_IJSY_NSC_ILi4096EEEEEEEEEEEEEvEEEENS_8epilogue10collective6detail29Sm90TmaWarpSpecializedAdapterINS23_15DefaultEpilogueISM_NSB_IJNSB_IJlllEEESE_SY_EEES28_NS22_6thread17LinearCombinationISM_Li1EffLNS29_9ScaleType4KindE0ELNS_15FloatRoundStyleE2ESM_EENS_4gemm15EpilogueDefaultEEEEEvvEEEEvNT_6ParamsE,(.L_x_167 - _ZN7cutlass13device_kernelINS_4conv6kernel13ConvUniversalINS1_16ConvProblemShapeILNS1_8OperatorE0ELi2EEENS1_10collective14CollectiveConvINS1_46MainloopSm90TmaGmmaWarpSpecializedImplicitGemmILS5_0ELi9ELi2EN4cute5tupleIJNSA_1CILi2EEENSC_ILi1EEESE_EEENS1_36KernelImplicitTmaWarpSpecializedSm90ELi1EEENSB_IJNSC_ILi128EEENSC_ILi64EEENSB_IJSJ_EEEEEENS_6half_tESM_NSA_8TiledMMAINSA_8MMA_AtomIJNSA_4SM904GMMA25MMA_64x64x16_F32F16F16_SSILNSQ_5MajorE0ELSS_0ELNSQ_7ScaleInE1ELST_1EEEEEENSA_6LayoutINSB_IJSE_SE_SE_EEENSB_IJNSC_ILi0EEESY_SY_EEEEENSB_IJNSA_10UnderscoreES11_S11_EEEEENS7_6detail26Sm90ImplicitGemmTileTraitsINSA_20SM90_TMA_LOAD_IM2COLENSA_14ComposedLayoutINSA_7SwizzleILi3ELi4ELi3EEENSA_18smem_ptr_flag_bitsILi16EEENSW_INSB_IJNSB_IJNSC_ILi8EEENSC_ILi16EEEEEENSB_IJSJ_SE_EEENSB_IJSE_NSC_ILi9EEEEEEEEENSB_IJNSB_IJSJ_NSC_ILi512EEEEEENSB_IJSE_SY_EEENSB_IJSY_NSC_ILi8192EEEEEEEEEEEEEvEENS15_INSA_23SM90_TMA_LOAD_MULTICASTENS17_IS19_S1B_NSW_INSB_IJNSB_IJS1C_S1C_EEES1F_S1H_EEENSB_IJS1K_S1L_NSB_IJSY_NSC_ILi4096EEEEEEEEEEEEEvEEEENS_8epilogue10collective6detail29Sm90TmaWarpSpecializedAdapterINS23_15DefaultEpilogueISM_NSB_IJNSB_IJlllEEESE_SY_EEES28_NS22_6thread17LinearCombinationISM_Li1EffLNS29_9ScaleType4KindE0ELNS_15FloatRoundStyleE2ESM_EENS_4gemm15EpilogueDefaultEEEEEvvEEEEvNT_6ParamsE)
        .other          _ZN7cutlass13device_kernelINS_4conv6kernel13ConvUniversalINS1_16ConvProblemShapeILNS1_8OperatorE0ELi2EEENS1_10collective14CollectiveConvINS1_46MainloopSm90TmaGmmaWarpSpecializedImplicitGemmILS5_0ELi9ELi2EN4cute5tupleIJNSA_1CILi2EEENSC_ILi1EEESE_EEENS1_36KernelImplicitTmaWarpSpecializedSm90ELi1EEENSB_IJNSC_ILi128EEENSC_ILi64EEENSB_IJSJ_EEEEEENS_6half_tESM_NSA_8TiledMMAINSA_8MMA_AtomIJNSA_4SM904GMMA25MMA_64x64x16_F32F16F16_SSILNSQ_5MajorE0ELSS_0ELNSQ_7ScaleInE1ELST_1EEEEEENSA_6LayoutINSB_IJSE_SE_SE_EEENSB_IJNSC_ILi0EEESY_SY_EEEEENSB_IJNSA_10UnderscoreES11_S11_EEEEENS7_6detail26Sm90ImplicitGemmTileTraitsINSA_20SM90_TMA_LOAD_IM2COLENSA_14ComposedLayoutINSA_7SwizzleILi3ELi4ELi3EEENSA_18smem_ptr_flag_bitsILi16EEENSW_INSB_IJNSB_IJNSC_ILi8EEENSC_ILi16EEEEEENSB_IJSJ_SE_EEENSB_IJSE_NSC_ILi9EEEEEEEEENSB_IJNSB_IJSJ_NSC_ILi512EEEEEENSB_IJSE_SY_EEENSB_IJSY_NSC_ILi8192EEEEEEEEEEEEEvEENS15_INSA_23SM90_TMA_LOAD_MULTICASTENS17_IS19_S1B_NSW_INSB_IJNSB_IJS1C_S1C_EEES1F_S1H_EEENSB_IJS1K_S1L_NSB_IJSY_NSC_ILi4096EEEEEEEEEEEEEvEEEENS_8epilogue10collective6detail29Sm90TmaWarpSpecializedAdapterINS23_15DefaultEpilogueISM_NSB_IJNSB_IJlllEEESE_SY_EEES28_NS22_6thread17LinearCombinationISM_Li1EffLNS29_9ScaleType4KindE0ELNS_15FloatRoundStyleE2ESM_EENS_4gemm15EpilogueDefaultEEEEEvvEEEEvNT_6ParamsE,@"STO_CUDA_ENTRY STV_DEFAULT"
_ZN7cutlass13device_kernelINS_4conv6kernel13ConvUniversalINS1_16ConvProblemShapeILNS1_8OperatorE0ELi2EEENS1_10collective14CollectiveConvINS1_46MainloopSm90TmaGmmaWarpSpecializedImplicitGemmILS5_0ELi9ELi2EN4cute5tupleIJNSA_1CILi2EEENSC_ILi1EEESE_EEENS1_36KernelImplicitTmaWarpSpecializedSm90ELi1EEENSB_IJNSC_ILi128EEENSC_ILi64EEENSB_IJSJ_EEEEEENS_6half_tESM_NSA_8TiledMMAINSA_8MMA_AtomIJNSA_4SM904GMMA25MMA_64x64x16_F32F16F16_SSILNSQ_5MajorE0ELSS_0ELNSQ_7ScaleInE1ELST_1EEEEEENSA_6LayoutINSB_IJSE_SE_SE_EEENSB_IJNSC_ILi0EEESY_SY_EEEEENSB_IJNSA_10UnderscoreES11_S11_EEEEENS7_6detail26Sm90ImplicitGemmTileTraitsINSA_20SM90_TMA_LOAD_IM2COLENSA_14ComposedLayoutINSA_7SwizzleILi3ELi4ELi3EEENSA_18smem_ptr_flag_bitsILi16EEENSW_INSB_IJNSB_IJNSC_ILi8EEENSC_ILi16EEEEEENSB_IJSJ_SE_EEENSB_IJSE_NSC_ILi9EEEEEEEEENSB_IJNSB_IJSJ_NSC_ILi512EEEEEENSB_IJSE_SY_EEENSB_IJSY_NSC_ILi8192EEEEEEEEEEEEEvEENS15_INSA_23SM90_TMA_LOAD_MULTICASTENS17_IS19_S1B_NSW_INSB_IJNSB_IJS1C_S1C_EEES1F_S1H_EEENSB_IJS1K_S1L_NSB_IJSY_NSC_ILi4096EEEEEEEEEEEEEvEEEENS_8epilogue10collective6detail29Sm90TmaWarpSpecializedAdapterINS23_15DefaultEpilogueISM_NSB_IJNSB_IJlllEEESE_SY_EEES28_NS22_6thread17LinearCombinationISM_Li1EffLNS29_9ScaleType4KindE0ELNS_15FloatRoundStyleE2ESM_EENS_4gemm15EpilogueDefaultEEEEEvvEEEEvNT_6ParamsE:
[----:B------:R-:W-:Y:S01]  /*0000*/  LDC R1, c[0x0][0x28] ;  /* 0x00000a00ff017b82 */ /* 0x000fe20000000800 */
[----:B------:R-:W0:Y:S01]  /*0010*/  S2R R10, SR_TID.X ;  /* 0x00000000000a7919 */ /* 0x000e220000002100 */
[----:B------:R-:W-:Y:S01]  /*0020*/  ELECT P0, URZ, PT ;  /* 0x00000000003f782f */ /* 0x000fe20003800000 */
[----:B------:R-:W-:Y:S01]  /*0030*/  BSSY B0, `(.L_x_0) ;  /* 0x0000010000007945 */ /* 0x000fe20003800000 */
[----:B------:R-:W1:Y:S01]  /*0040*/  S2R R11, SR_CTAID.X ;  /* 0x00000000000b7919 */ /* 0x000e620000002500 */
[--C-:B0-----:R-:W-:Y:S02]  /*0050*/  SHF.R.U32.HI R0, RZ, 0x5, R10.reuse ;  /* 0x00000005ff007819 */ /* 0x101fe4000001160a */
[----:B------:R-:W-:-:S03]  /*0060*/  SHF.R.U32.HI R2, RZ, 0x7, R10 ;  /* 0x00000007ff027819 */ /* 0x000fc6000001160a */
[----:B------:R-:W0:Y:S04]  /*0070*/  SHFL.IDX PT, R3, R0, RZ, 0x1f ;  /* 0x00001fff00037589 */ /* 0x000e2800000e0000 */
[----:B------:R2:W3:Y:S01]  /*0080*/  SHFL.IDX PT, R9, R2, RZ, 0x1f ;  /* 0x00001fff02097589 */ /* 0x0004e200000e0000 */
[----:B0-----:R-:W-:-:S13]  /*0090*/  ISETP.NE.OR P0, PT, R3, RZ, !P0 ;  /* 0x000000ff0300720c */ /* 0x001fda0004705670 */
[----:B-123--:R-:W-:Y:S05]  /*00a0*/  @P0 BRA `(.L_x_1) ;  /* 0x0000000000200947 */ /* 0x00efea0003800000 */
[----:B------:R-:W-:Y:S02]  /*00b0*/  ULDC.64 UR4, c[0x0][0x198] ;  /* 0x0000660000047ab9 */ /* 0x000fe40000000a00 */
[----:B------:R-:W-:Y:S02]  /*00c0*/  UIADD3 UR6, UP0, UR4, 0xf0, URZ ;  /* 0x000000f004067890 */ /* 0x000fe4000ff1e03f */
[----:B------:R-:W-:Y:S02]  /*00d0*/  UIADD3 UR4, UP1, UR4, 0x1f0, URZ ;  /* 0x000001f004047890 */ /* 0x000fe4000ff3e03f */
[----:B------:R-:W-:Y:S02]  /*00e0*/  UIADD3.X UR7, URZ, UR5, URZ, UP0, !UPT ;  /* 0x000000053f077290 */ /* 0x000fe400087fe43f */
[----:B------:R-:W-:-:S07]  /*00f0*/  UIADD3.X UR5, URZ, UR5, URZ, UP1, !UPT ;  /* 0x000000053f057290 */ /* 0x000fce0008ffe43f */
[----:B------:R0:W-:Y:S02]  /*0100*/  UTMACCTL.PF [UR6] ;  /* 0x00000000060079b9 */ /* 0x0001e40008040000 */
[----:B------:R0:W-:Y:S02]  /*0110*/  UTMACCTL.PF [UR4] ;  /* 0x00000000040079b9 */ /* 0x0001e40008040000 */
[----:B0-----:R-:W-:Y:S01]  /*0120*/  NOP ;  /* 0x0000000000007918 */ /* 0x001fe20000000000 */
.L_x_1:
[----:B------:R-:W-:Y:S05]  /*0130*/  BSYNC B0 ;  /* 0x0000000000007941 */ /* 0x000fea0003800000 */
.L_x_0:
[----:B------:R-:W0:Y:S01]  /*0140*/  SHFL.IDX PT, R0, R0, RZ, 0x1f ;  /* 0x00001fff00007589 */ /* 0x000e2200000e0000 */
[----:B------:R-:W-:Y:S02]  /*0150*/  SHF.R.S32.HI R5, RZ, 0x1f, R10 ;  /* 0x0000001fff057819 */ /* 0x000fe4000001140a */
[----:B------:R-:W-:Y:S01]  /*0160*/  I2FP.F32.U32 R6, R11 ;  /* 0x0000000b00067245 */ /* 0x000fe20000201000 */
[----:B------:R-:W1:Y:S01]  /*0170*/  S2R R13, SR_CTAID.Y ;  /* 0x00000000000d7919 */ /* 0x000e620000002600 */
[----:B------:R-:W-:-:S04]  /*0180*/  LEA.HI R5, R5, R10, RZ, 0x7 ;  /* 0x0000000a05057211 */ /* 0x000fc800078f38ff */
[----:B------:R-:W-:-:S05]  /*0190*/  LOP3.LUT R5, R5, 0xffffff80, RZ, 0xc0, !PT ;  /* 0xffffff8005057812 */ /* 0x000fca00078ec0ff */
[----:B------:R-:W-:-:S05]  /*01a0*/  IMAD.IADD R17, R10, 0x1, -R5 ;  /* 0x000000010a117824 */ /* 0x000fca00078e0a05 */
[----:B------:R-:W-:-:S04]  /*01b0*/  SHF.R.S32.HI R2, RZ, 0x1f, R17 ;  /* 0x0000001fff027819 */ /* 0x000fc80000011411 */
[----:B------:R-:W-:Y:S02]  /*01c0*/  LEA.HI R2, R2, R17, RZ, 0x3 ;  /* 0x0000001102027211 */ /* 0x000fe400078f18ff */
[----:B0-----:R-:W-:Y:S02]  /*01d0*/  ISETP.NE.AND P0, PT, R0, RZ, PT ;  /* 0x000000ff0000720c */ /* 0x001fe40003f05270 */
[--C-:B------:R-:W-:Y:S02]  /*01e0*/  SHF.R.S32.HI R4, RZ, 0x3, R2.reuse ;  /* 0x00000003ff047819 */ /* 0x100fe40000011402 */
[----:B------:R-:W-:Y:S02]  /*01f0*/  SHF.R.S32.HI R5, RZ, 0x1f, R2 ;  /* 0x0000001fff057819 */ /* 0x000fe40000011402 */
[----:B------:R-:W-:-:S07]  /*0200*/  SHF.R.S32.HI R7, RZ, 0x1f, R0 ;  /* 0x0000001fff077819 */ /* 0x000fce0000011400 */
[----:B-1----:R-:W-:Y:S05]  /*0210*/  @P0 BRA `(.L_x_2) ;  /* 0x00000000008c0947 */ /* 0x002fea0003800000 */
[----:B------:R-:W-:Y:S01]  /*0220*/  ELECT P0, URZ, PT ;  /* 0x00000000003f782f */ /* 0x000fe20003800000 */
[----:B------:R-:W-:-:S12]  /*0230*/  BSSY B0, `(.L_x_2) ;  /* 0x0000021000007945 */ /* 0x000fd80003800000 */
[----:B------:R-:W-:Y:S05]  /*0240*/  @!P0 BRA `(.L_x_3) ;  /* 0x00000000007c8947 */ /* 0x000fea0003800000 */
[----:B------:R-:W0:Y:S01]  /*0250*/  S2UR UR8, SR_CgaCtaId ;  /* 0x00000000000879c3 */ /* 0x000e220000008800 */
[----:B------:R-:W-:Y:S01]  /*0260*/  UMOV UR4, 0x400 ;  /* 0x0000040000047882 */ /* 0x000fe20000000000 */
[----:B------:R-:W-:Y:S01]  /*0270*/  UMOV UR5, 0x1 ;  /* 0x0000000100057882 */ /* 0x000fe20000000000 */
[----:B------:R-:W-:Y:S02]  /*0280*/  UMOV UR6, 0x2 ;  /* 0x0000000200067882 */ /* 0x000fe40000000000 */
[----:B------:R-:W-:-:S04]  /*0290*/  UIADD3 UR6, -UR6, 0x100000, URZ ;  /* 0x0010000006067890 */ /* 0x000fc8000fffe13f */
[----:B------:R-:W-:Y:S02]  /*02a0*/  USHF.L.U32 UR7, UR6, 0xb, URZ ;  /* 0x0000000b06077899 */ /* 0x000fe4000800063f */
[----:B------:R-:W-:Y:S02]  /*02b0*/  USHF.L.U32 UR6, UR6, 0x1, URZ ;  /* 0x0000000106067899 */ /* 0x000fe4000800063f */
[----:B0-----:R-:W-:Y:S02]  /*02c0*/  ULEA UR8, UR8, UR4, 0x18 ;  /* 0x0000000408087291 */ /* 0x001fe4000f8ec03f */
[----:B------:R-:W-:-:S04]  /*02d0*/  UIADD3 UR4, -UR5, 0x100000, URZ ;  /* 0x0010000005047890 */ /* 0x000fc8000fffe13f */
[----:B------:R-:W-:Y:S02]  /*02e0*/  USHF.L.U32 UR5, UR4, 0xb, URZ ;  /* 0x0000000b04057899 */ /* 0x000fe4000800063f */
[----:B------:R-:W-:Y:S01]  /*02f0*/  USHF.L.U32 UR4, UR4, 0x1, URZ ;  /* 0x0000000104047899 */ /* 0x000fe2000800063f */
[----:B------:R-:W0:Y:S11]  /*0300*/  FENCE.VIEW.ASYNC.S ;  /* 0x00000000000073c6 */ /* 0x000e360000000000 */
[----:B0-----:R0:W1:Y:S01]  /*0310*/  SYNCS.EXCH.64 URZ, [UR8+0x36000], UR4 ;  /* 0x03600004083f75b2 */ /* 0x0010620008000100 */
[----:B------:R0:W2:Y:S01]  /*0320*/  SYNCS.EXCH.64 URZ, [UR8+0x36048], UR6 ;  /* 0x03604806083f75b2 */ /* 0x0000a20008000100 */
[----:B------:R0:W3:Y:S01]  /*0330*/  SYNCS.EXCH.64 URZ, [UR8+0x36008], UR4 ;  /* 0x03600804083f75b2 */ /* 0x0000e20008000100 */
[----:B------:R0:W4:Y:S01]  /*0340*/  SYNCS.EXCH.64 URZ, [UR8+0x36050], UR6 ;  /* 0x03605006083f75b2 */ /* 0x0001220008000100 */
[----:B------:R0:W0:Y:S01]  /*0350*/  SYNCS.EXCH.64 URZ, [UR8+0x36010], UR4 ;  /* 0x03601004083f75b2 */ /* 0x0000220008000100 */
        /* <DEDUP_REMOVED lines=13> */
[----:B------:R-:W-:Y:S01]  /*0430*/  NOP ;  /* 0x0000000000007918 */ /* 0x000fe20000000000 */
.L_x_3:
[----:B0-----:R-:W-:Y:S05]  /*0440*/  BSYNC B0 ;  /* 0x0000000000007941 */ /* 0x001fea0003800000 */
.L_x_2:
[----:B------:R-:W-:Y:S01]  /*0450*/  ULDC UR4, c[0x0][0x150] ;  /* 0x0000540000047ab9 */ /* 0x000fe20000000800 */
[----:B------:R-:W-:Y:S01]  /*0460*/  LEA.HI R5, R5, R4, RZ, 0x2 ;  /* 0x0000000405057211 */ /* 0x000fe200078f10ff */
[----:B------:R-:W-:Y:S01]  /*0470*/  FMUL R6, R6, UR4 ;  /* 0x0000000406067c20 */ /* 0x000fe20008400000 */
[----:B------:R-:W-:Y:S01]  /*0480*/  LEA.HI R7, R7, R0, RZ, 0x2 ;  /* 0x0000000007077211 */ /* 0x000fe200078f10ff */
[----:B------:R-:W-:Y:S01]  /*0490*/  ULDC UR4, c[0x0][0x154] ;  /* 0x0000550000047ab9 */ /* 0x000fe20000000800 */
[----:B------:R-:W-:Y:S01]  /*04a0*/  LOP3.LUT R5, R5, 0xfffffffc, RZ, 0xc0, !PT ;  /* 0xfffffffc05057812 */ /* 0x000fe200078ec0ff */
[----:B------:R-:W0:Y:S01]  /*04b0*/  LDC R12, c[0x0][0x140] ;  /* 0x00005000ff0c7b82 */ /* 0x000e220000000800 */
[----:B------:R-:W-:Y:S01]  /*04c0*/  LOP3.LUT R7, R7, 0x3ffffffc, RZ, 0xc0, !PT ;  /* 0x3ffffffc07077812 */ /* 0x000fe200078ec0ff */
[----:B------:R-:W5:Y:S01]  /*04d0*/  F2I.U32.TRUNC.NTZ R6, R6 ;  /* 0x0000000600067305 */ /* 0x000f62000020f000 */
[----:B------:R-:W-:Y:S01]  /*04e0*/  I2FP.F32.U32 R2, R13 ;  /* 0x0000000d00027245 */ /* 0x000fe20000201000 */
[----:B------:R-:W-:Y:S01]  /*04f0*/  IMAD.IADD R5, R4, 0x1, -R5 ;  /* 0x0000000104057824 */ /* 0x000fe200078e0a05 */
[----:B------:R-:W-:Y:S01]  /*0500*/  LOP3.LUT P0, RZ, R17, 0x7, RZ, 0xc0, !PT ;  /* 0x0000000711ff7812 */ /* 0x000fe2000780c0ff */
[----:B------:R-:W-:Y:S01]  /*0510*/  IMAD.IADD R0, R0, 0x1, -R7 ;  /* 0x0000000100007824 */ /* 0x000fe200078e0a07 */
[----:B------:R-:W-:Y:S01]  /*0520*/  ISETP.NE.AND P3, PT, R9, 0x1, PT ;  /* 0x000000010900780c */ /* 0x000fe20003f65270 */
[----:B------:R-:W-:Y:S01]  /*0530*/  FMUL R8, R2, UR4 ;  /* 0x0000000402087c20 */ /* 0x000fe20008400000 */
[----:B------:R-:W-:Y:S01]  /*0540*/  ULDC UR4, c[0x0][0x144] ;  /* 0x0000510000047ab9 */ /* 0x000fe20000000800 */
[----:B------:R-:W-:Y:S01]  /*0550*/  IMAD R5, R0, 0x4, R5 ;  /* 0x0000000400057824 */ /* 0x000fe200078e0205 */
[----:B------:R-:W-:Y:S01]  /*0560*/  NOP ;  /* 0x0000000000007918 */ /* 0x000fe20000000000 */
[----:B------:R-:W-:-:S02]  /*0570*/  NOP ;  /* 0x0000000000007918 */ /* 0x000fc40000000000 */
[----:B------:R-:W1:Y:S01]  /*0580*/  F2I.U32.TRUNC.NTZ R8, R8 ;  /* 0x0000000800087305 */ /* 0x000e62000020f000 */
[----:B------:R-:W-:Y:S01]  /*0590*/  LEA.HI R0, R5, R5, RZ, 0x1 ;  /* 0x0000000505007211 */ /* 0x000fe200078f08ff */
[----:B-----5:R-:W-:-:S03]  /*05a0*/  IMAD.MOV R2, RZ, RZ, -R6 ;  /* 0x000000ffff027224 */ /* 0x020fc600078e0a06 */
[----:B------:R-:W-:Y:S01]  /*05b0*/  LOP3.LUT R0, R0, 0xfffffffe, RZ, 0xc0, !PT ;  /* 0xfffffffe00007812 */ /* 0x000fe200078ec0ff */
[----:B------:R-:W-:Y:S01]  /*05c0*/  IMAD R7, R2, UR4, R11 ;  /* 0x0000000402077c24 */ /* 0x000fe2000f8e020b */
[----:B------:R-:W-:Y:S01]  /*05d0*/  ULDC UR4, c[0x0][0x148] ;  /* 0x0000520000047ab9 */ /* 0x000fe20000000800 */
[C---:B------:R-:W-:Y:S01]  /*05e0*/  IMAD.SHL.U32 R2, R5.reuse, 0x4, RZ ;  /* 0x0000000405027824 */ /* 0x040fe200078e00ff */
[----:B0-----:R-:W-:Y:S01]  /*05f0*/  ISETP.EQ.U32.AND P1, PT, R12, 0x1, PT ;  /* 0x000000010c00780c */ /* 0x001fe20003f22070 */
[----:B------:R-:W-:-:S03]  /*0600*/  IMAD.IADD R0, R5, 0x1, -R0 ;  /* 0x0000000105007824 */ /* 0x000fc600078e0a00 */
[----:B------:R-:W-:Y:S01]  /*0610*/  LOP3.LUT R2, R5, 0xc, R2, 0x78, !PT ;  /* 0x0000000c05027812 */ /* 0x000fe200078e7802 */
[----:B-1----:R-:W-:Y:S01]  /*0620*/  IMAD.MOV R6, RZ, RZ, -R8 ;  /* 0x000000ffff067224 */ /* 0x002fe200078e0a08 */
[----:B------:R-:W-:Y:S02]  /*0630*/  ISETP.NE.AND P4, PT, R0, R7, PT ;  /* 0x000000070000720c */ /* 0x000fe40003f85270 */
[----:B------:R-:W-:Y:S01]  /*0640*/  SHF.R.S32.HI R0, RZ, 0x1f, R3 ;  /* 0x0000001fff007819 */ /* 0x000fe20000011403 */
[----:B------:R-:W-:Y:S01]  /*0650*/  IMAD R5, R6, UR4, R13 ;  /* 0x0000000406057c24 */ /* 0x000fe2000f8e020d */
[----:B------:R-:W-:Y:S02]  /*0660*/  ISETP.LT.U32.AND P0, PT, R2, 0x2, !P0 ;  /* 0x000000020200780c */ /* 0x000fe40004701070 */
[----:B------:R-:W-:-:S04]  /*0670*/  LEA.HI R0, R0, R3, RZ, 0x2 ;  /* 0x0000000300007211 */ /* 0x000fc800078f10ff */
[----:B------:R-:W-:-:S03]  /*0680*/  LOP3.LUT R0, R0, 0xfffffffc, RZ, 0xc0, !PT ;  /* 0xfffffffc00007812 */ /* 0x000fc600078ec0ff */
[----:B------:R-:W-:Y:S02]  /*0690*/  @P4 LEA.HI R4, R2, R2, RZ, 0x1 ;  /* 0x0000000202044211 */ /* 0x000fe400078f08ff */
[----:B------:R-:W-:Y:S02]  /*06a0*/  IMAD.IADD R8, R3, 0x1, -R0 ;  /* 0x0000000103087824 */ /* 0x000fe400078e0a00 */
[----:B------:R-:W-:-:S03]  /*06b0*/  @P4 SHF.R.S32.HI R4, RZ, 0x1, R4 ;  /* 0x00000001ff044819 */ /* 0x000fc60000011404 */
[----:B------:R-:W-:Y:S02]  /*06c0*/  LOP3.LUT P2, RZ, R9, R8, RZ, 0xfc, !PT ;  /* 0x0000000809ff7212 */ /* 0x000fe4000784fcff */
[----:B------:R-:W-:Y:S01]  /*06d0*/  @P4 ISETP.NE.AND P5, PT, R4, R5, PT ;  /* 0x000000050400420c */ /* 0x000fe20003fa5270 */
[----:B------:R-:W-:Y:S01]  /*06e0*/  IMAD.MOV.U32 R4, RZ, RZ, 0x1 ;  /* 0x00000001ff047424 */ /* 0x000fe200078e00ff */
[----:B------:R-:W-:Y:S02]  /*06f0*/  SEL R3, RZ, 0x1, P2 ;  /* 0x00000001ff037807 */ /* 0x000fe40001000000 */
[----:B------:R-:W-:Y:S02]  /*0700*/  SEL R5, RZ, 0x1, !P0 ;  /* 0x00000001ff057807 */ /* 0x000fe40004000000 */
[----:B------:R-:W-:Y:S02]  /*0710*/  @P4 SEL R4, RZ, 0x1, P5 ;  /* 0x00000001ff044807 */ /* 0x000fe40002800000 */
[----:B------:R-:W-:-:S02]  /*0720*/  SEL R3, R3, 0x2, P3 ;  /* 0x0000000203037807 */ /* 0x000fc40001800000 */
[----:B------:R-:W-:Y:S01]  /*0730*/  LOP3.LUT R4, R4, R5, RZ, 0xc0, !PT ;  /* 0x0000000504047212 */ /* 0x000fe200078ec0ff */
[----:B------:R-:W-:Y:S06]  /*0740*/  @!P1 BRA `(.L_x_4) ;  /* 0x0000000000089947 */ /* 0x000fec0003800000 */
[----:B--234-:R-:W-:Y:S01]  /*0750*/  UCGABAR_ARV ;  /* 0x00000000000079c7 */ /* 0x01cfe20008000000 */
[----:B------:R-:W-:Y:S05]  /*0760*/  BRA `(.L_x_5) ;  /* 0x0000000000047947 */ /* 0x000fea0003800000 */
.L_x_4:
[----:B--234-:R-:W-:Y:S01]  /*0770*/  NOP ;  /* 0x0000000000007918 */ /* 0x01cfe20000000000 */
.L_x_5:
[----:B------:R-:W-:Y:S01]  /*0780*/  ULDC.64 UR4, c[0x0][0x598] ;  /* 0x0001660000047ab9 */ /* 0x000fe20000000a00 */
[----:B------:R-:W-:Y:S01]  /*0790*/  ULDC.64 UR12, c[0x0][0x208] ;  /* 0x00008200000c7ab9 */ /* 0x000fe20000000a00 */
[----:B------:R-:W-:-:S04]  /*07a0*/  ISETP.NE.U32.AND P0, PT, RZ, UR4, PT ;  /* 0x00000004ff007c0c */ /* 0x000fc8000bf05070 */
[----:B------:R-:W-:-:S13]  /*07b0*/  ISETP.NE.AND.EX P0, PT, RZ, UR5, PT, P0 ;  /* 0x00000005ff007c0c */ /* 0x000fda000bf05300 */
[----:B------:R-:W-:Y:S05]  /*07c0*/  @!P0 BRA `(.L_x_6) ;  /* 0x00000000001c8947 */ /* 0x000fea0003800000 */
[----:B------:R-:W0:Y:S02]  /*07d0*/  LDC.64 R6, c[0x0][0x598] ;  /* 0x00016600ff067b82 */ /* 0x000e240000000a00 */
[----:B0-----:R-:W2:Y:S02]  /*07e0*/  LDG.E.64 R6, desc[UR12][R6.64] ;  /* 0x0000000c06067981 */ /* 0x001ea4000c1e1b00 */
[----:B--2---:R-:W-:-:S04]  /*07f0*/  ISETP.NE.U32.AND P0, PT, R6, RZ, PT ;  /* 0x000000ff0600720c */ /* 0x004fc80003f05070 */
[----:B------:R-:W-:-:S13]  /*0800*/  ISETP.NE.AND.EX P0, PT, R7, RZ, PT, P0 ;  /* 0x000000ff0700720c */ /* 0x000fda0003f05300 */
[----:B------:R-:W-:Y:S05]  /*0810*/  @!P0 BRA `(.L_x_6) ;  /* 0x0000000000088947 */ /* 0x000fea0003800000 */
[----:B------:R0:W5:Y:S01]  /*0820*/  LD.E R0, desc[UR12][R6.64] ;  /* 0x0000000c06007980 */ /* 0x000162000c101900 */
[----:B------:R-:W-:Y:S05]  /*0830*/  BRA `(.L_x_7) ;  /* 0x0000000000207947 */ /* 0x000fea0003800000 */
.L_x_6:
[----:B------:R-:W-:Y:S02]  /*0840*/  ULDC.64 UR4, c[0x0][0x588] ;  /* 0x0001620000047ab9 */ /* 0x000fe40000000a00 */
[----:B------:R-:W-:-:S04]  /*0850*/  ISETP.NE.U32.AND P0, PT, RZ, UR4, PT ;  /* 0x00000004ff007c0c */ /* 0x000fc8000bf05070 */
[----:B------:R-:W-:-:S13]  /*0860*/  ISETP.NE.AND.EX P0, PT, RZ, UR5, PT, P0 ;  /* 0x00000005ff007c0c */ /* 0x000fda000bf05300 */
[----:B------:R-:W-:Y:S05]  /*0870*/  @!P0 BRA `(.L_x_8) ;  /* 0x00000000000c8947 */ /* 0x000fea0003800000 */
[----:B------:R-:W0:Y:S02]  /*0880*/  LDC.64 R6, c[0x0][0x588] ;  /* 0x00016200ff067b82 */ /* 0x000e240000000a00 */
[----:B0-----:R1:W5:Y:S01]  /*0890*/  LDG.E R0, desc[UR12][R6.64] ;  /* 0x0000000c06007981 */ /* 0x001362000c1e1900 */
[----:B------:R-:W-:Y:S05]  /*08a0*/  BRA `(.L_x_7) ;  /* 0x0000000000047947 */ /* 0x000fea0003800000 */
.L_x_8:
[----:B------:R-:W2:Y:S02]  /*08b0*/  LDC R0, c[0x0][0x580] ;  /* 0x00016000ff007b82 */ /* 0x000ea40000000800 */
.L_x_7:
[----:B------:R-:W-:Y:S02]  /*08c0*/  ULDC.64 UR4, c[0x0][0x5a0] ;  /* 0x0001680000047ab9 */ /* 0x000fe40000000a00 */
[----:B------:R-:W-:-:S04]  /*08d0*/  ISETP.NE.U32.AND P0, PT, RZ, UR4, PT ;  /* 0x00000004ff007c0c */ /* 0x000fc8000bf05070 */
[----:B------:R-:W-:-:S13]  /*08e0*/  ISETP.NE.AND.EX P0, PT, RZ, UR5, PT, P0 ;  /* 0x00000005ff007c0c */ /* 0x000fda000bf05300 */
[----:B------:R-:W-:Y:S05]  /*08f0*/  @!P0 BRA `(.L_x_9) ;  /* 0x00000000001c8947 */ /* 0x000fea0003800000 */
[----:B01----:R-:W0:Y:S02]  /*0900*/  LDC.64 R6, c[0x0][0x5a0] ;  /* 0x00016800ff067b82 */ /* 0x003e240000000a00 */
[----:B0-----:R-:W3:Y:S02]  /*0910*/  LDG.E.64 R6, desc[UR12][R6.64] ;  /* 0x0000000c06067981 */ /* 0x001ee4000c1e1b00 */
[----:B---3--:R-:W-:-:S04]  /*0920*/  ISETP.NE.U32.AND P0, PT, R6, RZ, PT ;  /* 0x000000ff0600720c */ /* 0x008fc80003f05070 */
[----:B------:R-:W-:-:S13]  /*0930*/  ISETP.NE.AND.EX P0, PT, R7, RZ, PT, P0 ;  /* 0x000000ff0700720c */ /* 0x000fda0003f05300 */
[----:B------:R-:W-:Y:S05]  /*0940*/  @!P0 BRA `(.L_x_9) ;  /* 0x0000000000088947 */ /* 0x000fea0003800000 */
[----:B------:R0:W5:Y:S01]  /*0950*/  LD.E R14, desc[UR12][R6.64] ;  /* 0x0000000c060e7980 */ /* 0x000162000c101900 */
[----:B------:R-:W-:Y:S05]  /*0960*/  BRA `(.L_x_10) ;  /* 0x0000000000207947 */ /* 0x000fea0003800000 */
.L_x_9:
[----:B------:R-:W-:Y:S02]  /*0970*/  ULDC.64 UR4, c[0x0][0x590] ;  /* 0x0001640000047ab9 */ /* 0x000fe40000000a00 */
[----:B------:R-:W-:-:S04]  /*0980*/  ISETP.NE.U32.AND P0, PT, RZ, UR4, PT ;  /* 0x00000004ff007c0c */ /* 0x000fc8000bf05070 */
[----:B------:R-:W-:-:S13]  /*0990*/  ISETP.NE.AND.EX P0, PT, RZ, UR5, PT, P0 ;  /* 0x00000005ff007c0c */ /* 0x000fda000bf05300 */
[----:B------:R-:W-:Y:S05]  /*09a0*/  @!P0 BRA `(.L_x_11) ;  /* 0x00000000000c8947 */ /* 0x000fea0003800000 */
[----:B------:R-:W3:Y:S02]  /*09b0*/  LDC.64 R14, c[0x0][0x590] ;  /* 0x00016400ff0e7b82 */ /* 0x000ee40000000a00 */
[----:B---3--:R3:W5:Y:S01]  /*09c0*/  LDG.E R14, desc[UR12][R14.64] ;  /* 0x0000000c0e0e7981 */ /* 0x008762000c1e1900 */
[----:B------:R-:W-:Y:S05]  /*09d0*/  BRA `(.L_x_10) ;  /* 0x0000000000047947 */ /* 0x000fea0003800000 */
.L_x_11:
[----:B------:R-:W4:Y:S02]  /*09e0*/  LDC R14, c[0x0][0x584] ;  /* 0x00016100ff0e7b82 */ /* 0x000f240000000800 */
.L_x_10:
[----:B------:R-:W1:Y:S08]  /*09f0*/  LDC R5, c[0x0][0x3c4] ;  /* 0x0000f100ff057b82 */ /* 0x000e700000000800 */
[----:B------:R-:W2:Y:S01]  /*0a00*/  LDC.64 R18, c[0x0][0x3c8] ;  /* 0x0000f200ff127b82 */ /* 0x000ea20000000a00 */
[----:B-1----:R-:W-:-:S05]  /*0a10*/  VIADD R5, R5, 0x3f ;  /* 0x0000003f05057836 */ /* 0x002fca0000000000 */
[----:B0-----:R-:W-:-:S04]  /*0a20*/  SHF.R.S32.HI R6, RZ, 0x1f, R5 ;  /* 0x0000001fff067819 */ /* 0x001fc80000011405 */
[----:B------:R-:W-:-:S04]  /*0a30*/  LEA.HI R6, R6, R5, RZ, 0x6 ;  /* 0x0000000506067211 */ /* 0x000fc800078f30ff */
[----:B------:R-:W-:-:S05]  /*0a40*/  SHF.R.S32.HI R7, RZ, 0x6, R6 ;  /* 0x00000006ff077819 */ /* 0x000fca0000011406 */
[----:B--2---:R-:W-:-:S04]  /*0a50*/  IMAD R6, R7, R18, RZ ;  /* 0x0000001207067224 */ /* 0x004fc800078e02ff */
[----:B------:R-:W-:Y:S01]  /*0a60*/  IMAD R5, R6, R19, RZ ;  /* 0x0000001306057224 */ /* 0x000fe200078e02ff */
[----:B------:R-:W-:Y:S06]  /*0a70*/  @!P1 BRA `(.L_x_12) ;  /* 0x00000000000c9947 */ /* 0x000fec0003800000 */
[----:B------:R-:W-:Y:S01]  /*0a80*/  UCGABAR_WAIT ;  /* 0x0000000000007dc7 */ /* 0x000fe20008000000 */
[----:B------:R-:W-:Y:S01]  /*0a90*/  CCTL.IVALL ;  /* 0x00000000ff00798f */ /* 0x000fe20002000000 */
[----:B------:R-:W-:Y:S05]  /*0aa0*/  BRA `(.L_x_13) ;  /* 0x0000000000047947 */ /* 0x000fea0003800000 */
.L_x_12:
[----:B------:R-:W-:Y:S06]  /*0ab0*/  BAR.SYNC.DEFER_BLOCKING 0x0 ;  /* 0x0000000000007b1d */ /* 0x000fec0000010000 */
.L_x_13:
[----:B------:R-:W-:-:S13]  /*0ac0*/  ISETP.NE.AND P0, PT, R9, RZ, PT ;  /* 0x000000ff0900720c */ /* 0x000fda0003f05270 */
[----:B------:R-:W-:Y:S05]  /*0ad0*/  @!P0 BRA `(.L_x_14) ;  /* 0x0000005800348947 */ /* 0x000fea0003800000 */
[----:B------:R-:W-:-:S13]  /*0ae0*/  ISETP.NE.AND P0, PT, R9, 0x1, PT ;  /* 0x000000010900780c */ /* 0x000fda0003f05270 */
[----:B------:R-:W-:Y:S05]  /*0af0*/  @P0 EXIT ;  /* 0x000000000000094d */ /* 0x000fea0003800000 */
[----:B------:R-:W-:Y:S01]  /*0b00*/  ISETP.GE.AND P0, PT, R5, 0x1, PT ;  /* 0x000000010500780c */ /* 0x000fe20003f06270 */
[----:B------:R-:W-:Y:S01]  /*0b10*/  UMOV UR4, URZ ;  /* 0x0000003f00047c82 */ /* 0x000fe20008000000 */
[----:B------:R-:W-:Y:S02]  /*0b20*/  CS2R R54, SRZ ;  /* 0x0000000000367805 */ /* 0x000fe4000001ff00 */
[----:B------:R-:W-:Y:S02]  /*0b30*/  CS2R R56, SRZ ;  /* 0x0000000000387805 */ /* 0x000fe4000001ff00 */
[----:B------:R-:W-:Y:S02]  /*0b40*/  CS2R R58, SRZ ;  /* 0x00000000003a7805 */ /* 0x000fe4000001ff00 */
[----:B------:R-:W-:Y:S02]  /*0b50*/  CS2R R60, SRZ ;  /* 0x00000000003c7805 */ /* 0x000fe4000001ff00 */
[----:B------:R-:W-:-:S02]  /*0b60*/  CS2R R62, SRZ ;  /* 0x00000000003e7805 */ /* 0x000fc4000001ff00 */
[----:B------:R-:W-:Y:S02]  /*0b70*/  CS2R R64, SRZ ;  /* 0x0000000000407805 */ /* 0x000fe4000001ff00 */
        /* <DEDUP_REMOVED lines=25> */
[----:B------:R-:W-:Y:S01]  /*0d10*/  CS2R R52, SRZ ;  /* 0x0000000000347805 */ /* 0x000fe2000001ff00 */
[----:B------:R-:W-:Y:S06]  /*0d20*/  @!P0 BRA `(.L_x_15) ;  /* 0x0000000000e88947 */ /* 0x000fec0003800000 */
[----:B------:R-:W-:-:S04]  /*0d30*/  LOP3.LUT R6, R3, 0x1, RZ, 0xfc, !PT ;  /* 0x0000000103067812 */ /* 0x000fc800078efcff */
[----:B------:R-:W-:-:S13]  /*0d40*/  ISETP.NE.AND P1, PT, R6, 0x3, PT ;  /* 0x000000030600780c */ /* 0x000fda0003f25270 */
[----:B------:R-:W-:Y:S05]  /*0d50*/  @!P1 BRA `(.L_x_16) ;  /* 0x0000000000049947 */ /* 0x000fea0003800000 */
[----:B------:R-:W-:Y:S01]  /*0d60*/  BPT.TRAP 0x1 ;  /* 0x000000040000795c */ /* 0x000fe20000300000 */
.L_x_16:
[----:B------:R-:W0:Y:S01]  /*0d70*/  S2UR UR5, SR_CgaCtaId ;  /* 0x00000000000579c3 */ /* 0x000e220000008800 */
[----:B------:R-:W-:Y:S01]  /*0d80*/  SHF.L.U32 R6, RZ, 0x1f, RZ ;  /* 0x0000001fff067819 */ /* 0x000fe200000006ff */
[----:B------:R-:W-:Y:S02]  /*0d90*/  UMOV UR4, 0x400 ;  /* 0x0000040000047882 */ /* 0x000fe40000000000 */
[----:B0-----:R-:W-:-:S12]  /*0da0*/  ULEA UR4, UR5, UR4, 0x18 ;  /* 0x0000000405047291 */ /* 0x001fd8000f8ec03f */
.L_x_17:
[----:B0-----:R-:W-:-:S04]  /*0db0*/  IMAD.U32 R7, RZ, RZ, UR4 ;  /* 0x00000004ff077e24 */ /* 0x001fc8000f8e00ff */
[----:B------:R0:W1:Y:S03]  /*0dc0*/  SYNCS.PHASECHK.TRANS64.TRYWAIT P1, [R7+URZ+0x36000], R6 ;  /* 0x03600006070075a7 */ /* 0x000066000802017f */
[----:B-1----:R-:W-:Y:S05]  /*0dd0*/  @!P1 NANOSLEEP.SYNCS 0x989680 ;  /* 0x009896800000995d */ /* 0x002fea0003900000 */
[----:B------:R-:W1:Y:S02]  /*0de0*/  @!P1 SYNCS.PHASECHK.TRANS64 P1, [R7+URZ+0x36000], R6 ;  /* 0x03600006070095a7 */ /* 0x000e64000802007f */
[----:B-1----:R-:W-:Y:S05]  /*0df0*/  @!P1 BRA `(.L_x_17) ;  /* 0xfffffffc00ec9947 */ /* 0x002fea000383ffff */
[----:B------:R-:W-:Y:S01]  /*0e00*/  UIADD3 UR5, UR4, 0x24000, URZ ;  /* 0x0002400004057890 */ /* 0x000fe2000fffe03f */
[----:B------:R-:W-:Y:S01]  /*0e10*/  WARPGROUP.ARRIVE ;  /* 0x00000000000079c5 */ /* 0x000fe20000000000 */
[----:B------:R-:W-:Y:S02]  /*0e20*/  USHF.R.U32.HI UR4, URZ, 0x4, UR4 ;  /* 0x000000043f047899 */ /* 0x000fe40008011604 */
[----:B------:R-:W-:Y:S02]  /*0e30*/  USHF.R.U32.HI UR5, URZ, 0x4, UR5 ;  /* 0x000000043f057899 */ /* 0x000fe40008011605 */
[----:B------:R-:W-:Y:S02]  /*0e40*/  ULOP3.LUT UR4, UR4, 0x3fff, URZ, 0xc0, !UPT ;  /* 0x00003fff04047892 */ /* 0x000fe4000f8ec03f */
[----:B------:R-:W-:Y:S02]  /*0e50*/  ULOP3.LUT UR5, UR5, 0x3fff, URZ, 0xc0, !UPT ;  /* 0x00003fff05057892 */ /* 0x000fe4000f8ec03f */
[----:B------:R-:W-:-:S02]  /*0e60*/  ULOP3.LUT UR9, UR4, 0x10000, URZ, 0xfc, !UPT ;  /* 0x0001000004097892 */ /* 0x000fc4000f8efc3f */
[----:B------:R-:W-:Y:S02]  /*0e70*/  ULOP3.LUT UR10, UR5, 0x10000, URZ, 0xfc, !UPT ;  /* 0x00010000050a7892 */ /* 0x000fe4000f8efc3f */
[----:B------:R-:W-:Y:S01]  /*0e80*/  UIADD3 UR8, UR9, 0x200, URZ ;  /* 0x0000020009087890 */ /* 0x000fe2000fffe03f */
[----:B------:R-:W-:Y:S02]  /*0e90*/  UMOV UR5, 0x40000040 ;  /* 0x4000004000057882 */ /* 0x000fe40000000000 */
[----:B------:R-:W-:Y:S01]  /*0ea0*/  UMOV UR4, UR9 ;  /* 0x0000000900047c82 */ /* 0x000fe20008000000 */
[----:B------:R-:W-:Y:S01]  /*0eb0*/  UMOV UR7, 0x40000040 ;  /* 0x4000004000077882 */ /* 0x000fe20000000000 */
[----:B------:R-:W-:Y:S02]  /*0ec0*/  UMOV UR6, UR10 ;  /* 0x0000000a00067c82 */ /* 0x000fe40008000000 */
[----:B------:R-:W-:Y:S01]  /*0ed0*/  HGMMA.64x64x16.F32 R56, gdesc[UR4], RZ, !UPT ;  /* 0x00e00000043879f0 */ /* 0x000fe2000c7008ff */
[----:B------:R-:W-:Y:S01]  /*0ee0*/  UMOV UR4, UR8 ;  /* 0x0000000800047c82 */ /* 0x000fe20008000000 */
[----:B------:R-:W-:Y:S01]  /*0ef0*/  UMOV UR5, 0x40000040 ;  /* 0x4000004000057882 */ /* 0x000fe20000000000 */
[----:B------:R-:W-:Y:S01]  /*0f00*/  UIADD3 UR8, UR9, 0x202, URZ ;  /* 0x0000020209087890 */ /* 0x000fe2000fffe03f */
[----:B------:R-:W-:Y:S01]  /*0f10*/  HGMMA.64x64x16.F32 R24, gdesc[UR4], RZ, !UPT ;  /* 0x00e00000041879f0 */ /* 0x000fe2000c7008ff */
[----:B------:R-:W-:-:S02]  /*0f20*/  UIADD3 UR4, UR9, 0x2, URZ ;  /* 0x0000000209047890 */ /* 0x000fc4000fffe03f */
[----:B------:R-:W-:Y:S01]  /*0f30*/  UIADD3 UR6, UR10, 0x2, URZ ;  /* 0x000000020a067890 */ /* 0x000fe2000fffe03f */
[----:B------:R-:W-:Y:S01]  /*0f40*/  UMOV UR5, 0x40000040 ;  /* 0x4000004000057882 */ /* 0x000fe20000000000 */
[----:B------:R-:W-:-:S07]  /*0f50*/  UMOV UR7, 0x40000040 ;  /* 0x4000004000077882 */ /* 0x000fce0000000000 */
[----:B------:R-:W-:Y:S01]  /*0f60*/  HGMMA.64x64x16.F32 R56, gdesc[UR4], R56 ;  /* 0x00e00000043879f0 */ /* 0x000fe20008700838 */
[----:B------:R-:W-:Y:S01]  /*0f70*/  UMOV UR4, UR8 ;  /* 0x0000000800047c82 */ /* 0x000fe20008000000 */
[----:B------:R-:W-:Y:S01]  /*0f80*/  UMOV UR5, 0x40000040 ;  /* 0x4000004000057882 */ /* 0x000fe20000000000 */
[----:B------:R-:W-:Y:S01]  /*0f90*/  UIADD3 UR8, UR9, 0x204, URZ ;  /* 0x0000020409087890 */ /* 0x000fe2000fffe03f */
[----:B------:R-:W-:Y:S01]  /*0fa0*/  HGMMA.64x64x16.F32 R24, gdesc[UR4], R24 ;  /* 0x00e00000041879f0 */ /* 0x000fe20008700818 */
[----:B------:R-:W-:Y:S02]  /*0fb0*/  UIADD3 UR4, UR9, 0x4, URZ ;  /* 0x0000000409047890 */ /* 0x000fe4000fffe03f */
        /* <DEDUP_REMOVED lines=14> */
[----:B------:R-:W-:Y:S02]  /*10a0*/  UMOV UR5, 0x40000040 ;  /* 0x4000004000057882 */ /* 0x000fe40000000000 */
[----:B------:R-:W-:Y:S01]  /*10b0*/  HGMMA.64x64x16.F32 R24, gdesc[UR4], R24, gsb0 ;  /* 0x00e00000041879f0 */ /* 0x000fe20008000818 */
[----:B------:R-:W-:-:S05]  /*10c0*/  UMOV UR4, 0x1 ;  /* 0x0000000100047882 */ /* 0x000fca0000000000 */
.L_x_15:
[----:B0-----:R-:W-:-:S05]  /*10d0*/  VIMNMX R6, R5, 0x1, PT ;  /* 0x0000000105067848 */ /* 0x001fca0003fe0100 */
[----:B------:R-:W-:-:S05]  /*10e0*/  IMAD.IADD R6, R5, 0x1, -R6 ;  /* 0x0000000105067824 */ /* 0x000fca00078e0a06 */
[----:B------:R-:W-:-:S13]  /*10f0*/  ISETP.GE.AND P1, PT, R6, 0x1, PT ;  /* 0x000000010600780c */ /* 0x000fda0003f26270 */
[----:B------:R-:W-:Y:S05]  /*1100*/  @!P1 BRA `(.L_x_18) ;  /* 0x00000004005c9947 */ /* 0x000fea0003800000 */
[----:B------:R-:W0:Y:S01]  /*1110*/  S2UR UR6, SR_CgaCtaId ;  /* 0x00000000000679c3 */ /* 0x000e220000008800 */
[----:B------:R-:W-:Y:S01]  /*1120*/  UMOV UR5, 0x400 ;  /* 0x0000040000057882 */ /* 0x000fe20000000000 */
[----:B------:R-:W-:Y:S01]  /*1130*/  LOP3.LUT R11, R3, 0x1, RZ, 0xfc, !PT ;  /* 0x00000001030b7812 */ /* 0x000fe200078efcff */
[----:B------:R-:W-:Y:S01]  /*1140*/  IMAD.MOV.U32 R10, RZ, RZ, RZ ;  /* 0x000000ffff0a7224 */ /* 0x000fe200078e00ff */
[----:B------:R-:W-:Y:S01]  /*1150*/  UISETP.NE.U32.AND UP0, UPT, UR4, URZ, UPT ;  /* 0x0000003f0400728c */ /* 0x000fe2000bf05070 */
[----:B------:R-:W-:Y:S02]  /*1160*/  IMAD.MOV.U32 R5, RZ, RZ, R6 ;  /* 0x000000ffff057224 */ /* 0x000fe400078e0006 */
[----:B------:R-:W-:Y:S01]  /*1170*/  IMAD.MOV.U32 R7, RZ, RZ, RZ ;  /* 0x000000ffff077224 */ /* 0x000fe200078e00ff */
[----:B0-----:R-:W-:-:S04]  /*1180*/  ULEA UR14, UR6, UR5, 0x18 ;  /* 0x00000005060e7291 */ /* 0x001fc8000f8ec03f */
[----:B------:R-:W-:Y:S02]  /*1190*/  UIADD3 UR6, UR14, 0x24000, URZ ;  /* 0x000240000e067890 */ /* 0x000fe4000fffe03f */
[----:B------:R-:W-:Y:S02]  /*11a0*/  USHF.R.U32.HI UR5, URZ, 0x4, UR14 ;  /* 0x000000043f057899 */ /* 0x000fe4000801160e */
[----:B------:R-:W-:Y:S02]  /*11b0*/  USHF.R.U32.HI UR6, URZ, 0x4, UR6 ;  /* 0x000000043f067899 */ /* 0x000fe40008011606 */
[----:B------:R-:W-:Y:S02]  /*11c0*/  ULOP3.LUT UR5, UR5, 0x3fff, URZ, 0xc0, !UPT ;  /* 0x00003fff05057892 */ /* 0x000fe4000f8ec03f */
[----:B------:R-:W-:Y:S02]  /*11d0*/  ULOP3.LUT UR6, UR6, 0x3fff, URZ, 0xc0, !UPT ;  /* 0x00003fff06067892 */ /* 0x000fe4000f8ec03f */
[----:B------:R-:W-:-:S02]  /*11e0*/  ULOP3.LUT UR15, UR5, 0x10000, URZ, 0xfc, !UPT ;  /* 0x00010000050f7892 */ /* 0x000fc4000f8efc3f */
[----:B------:R-:W-:-:S12]  /*11f0*/  ULOP3.LUT UR16, UR6, 0x10000, URZ, 0xfc, !UPT ;  /* 0x0001000006107892 */ /* 0x000fd8000f8efc3f */
.L_x_23:
[----:B------:R-:W-:-:S13]  /*1200*/  ISETP.NE.AND P2, PT, R11, 0x3, PT ;  /* 0x000000030b00780c */ /* 0x000fda0003f45270 */
[----:B------:R-:W-:Y:S05]  /*1210*/  @!P2 BRA `(.L_x_19) ;  /* 0x000000000004a947 */ /* 0x000fea0003800000 */
[----:B------:R-:W-:Y:S01]  /*1220*/  BPT.TRAP 0x1 ;  /* 0x000000040000795c */ /* 0x000fe20000300000 */
.L_x_19:
[----:B------:R-:W-:Y:S01]  /*1230*/  SHF.L.U32 R8, R10, 0x1f, RZ ;  /* 0x0000001f0a087819 */ /* 0x000fe200000006ff */
[----:B------:R-:W-:-:S12]  /*1240*/  ULEA UR5, UR4, UR14, 0x3 ;  /* 0x0000000e04057291 */ /* 0x000fd8000f8e183f */
.L_x_20:
[----:B0-----:R-:W-:-:S04]  /*1250*/  IMAD.U32 R9, RZ, RZ, UR5 ;  /* 0x00000005ff097e24 */ /* 0x001fc8000f8e00ff */
[----:B------:R0:W1:Y:S03]  /*1260*/  SYNCS.PHASECHK.TRANS64.TRYWAIT P1, [R9+URZ+0x36000], R8 ;  /* 0x03600008090075a7 */ /* 0x000066000802017f */
[----:B-1----:R-:W-:Y:S05]  /*1270*/  @!P1 NANOSLEEP.SYNCS 0x989680 ;  /* 0x009896800000995d */ /* 0x002fea0003900000 */
[----:B------:R-:W1:Y:S02]  /*1280*/  @!P1 SYNCS.PHASECHK.TRANS64 P1, [R9+URZ+0x36000], R8 ;  /* 0x03600008090095a7 */ /* 0x000e64000802007f */
[----:B-1----:R-:W-:Y:S05]  /*1290*/  @!P1 BRA `(.L_x_20) ;  /* 0xfffffffc00ec9947 */ /* 0x002fea000383ffff */
[----:B------:R-:W-:Y:S01]  /*12a0*/  ULEA UR6, UR4, UR15, 0xa ;  /* 0x0000000f04067291 */ /* 0x000fe2000f8e503f */
[----:B------:R-:W-:Y:S01]  /*12b0*/  WARPGROUP.ARRIVE ;  /* 0x00000000000079c5 */ /* 0x000fe20000000000 */
[----:B------:R-:W-:Y:S02]  /*12c0*/  ULEA UR5, UR4, UR16, 0x9 ;  /* 0x0000001004057291 */ /* 0x000fe4000f8e483f */
[----:B------:R-:W-:Y:S01]  /*12d0*/  UIADD3 UR7, UR6, 0x200, URZ ;  /* 0x0000020006077890 */ /* 0x000fe2000fffe03f */
[----:B------:R-:W-:Y:S02]  /*12e0*/  UMOV UR11, 0x40000040 ;  /* 0x40000040000b7882 */ /* 0x000fe40000000000 */
[----:B------:R-:W-:Y:S01]  /*12f0*/  UMOV UR8, UR6 ;  /* 0x0000000600087c82 */ /* 0x000fe20008000000 */
[----:B------:R-:W-:Y:S01]  /*1300*/  UMOV UR9, 0x40000040 ;  /* 0x4000004000097882 */ /* 0x000fe20000000000 */
[----:B------:R-:W-:Y:S02]  /*1310*/  UMOV UR10, UR5 ;  /* 0x00000005000a7c82 */ /* 0x000fe40008000000 */
[----:B------:R-:W-:Y:S01]  /*1320*/  HGMMA.64x64x16.F32 R56, gdesc[UR8], R56, UP0 ;  /* 0x00e00000083879f0 */ /* 0x000fe2000bf00838 */
[----:B------:R-:W-:Y:S01]  /*1330*/  UMOV UR8, UR7 ;  /* 0x0000000700087c82 */ /* 0x000fe20008000000 */
[----:B------:R-:W-:Y:S01]  /*1340*/  UMOV UR9, 0x40000040 ;  /* 0x4000004000097882 */ /* 0x000fe20000000000 */
[----:B------:R-:W-:Y:S01]  /*1350*/  UIADD3 UR7, UR6, 0x202, URZ ;  /* 0x0000020206077890 */ /* 0x000fe2000fffe03f */
[----:B------:R-:W-:Y:S01]  /*1360*/  HGMMA.64x64x16.F32 R24, gdesc[UR8], R24, UP0 ;  /* 0x00e00000081879f0 */ /* 0x000fe2000bf00818 */
        /* <DEDUP_REMOVED lines=16> */
[----:B------:R-:W-:Y:S01]  /*1470*/  HGMMA.64x64x16.F32 R24, gdesc[UR8], R24 ;  /* 0x00e00000081879f0 */ /* 0x000fe20008700818 */
[----:B------:R-:W-:Y:S02]  /*1480*/  UIADD3 UR10, UR5, 0x6, URZ ;  /* 0x00000006050a7890 */ /* 0x000fe4000fffe03f */
[----:B------:R-:W-:Y:S02]  /*1490*/  UIADD3 UR8, UR6, 0x6, URZ ;  /* 0x0000000606087890 */ /* 0x000fe4000fffe03f */
[----:B------:R-:W-:Y:S01]  /*14a0*/  UIADD3 UR6, UR6, 0x206, URZ ;  /* 0x0000020606067890 */ /* 0x000fe2000fffe03f */
[----:B------:R-:W-:Y:S01]  /*14b0*/  UMOV UR11, 0x40000040 ;  /* 0x40000040000b7882 */ /* 0x000fe20000000000 */
[----:B------:R-:W-:-:S05]  /*14c0*/  UMOV UR9, 0x40000040 ;  /* 0x4000004000097882 */ /* 0x000fca0000000000 */
[----:B------:R-:W-:Y:S01]  /*14d0*/  HGMMA.64x64x16.F32 R56, gdesc[UR8], R56 ;  /* 0x00e00000083879f0 */ /* 0x000fe20008700838 */
[----:B------:R-:W-:Y:S01]  /*14e0*/  UMOV UR8, UR6 ;  /* 0x0000000600087c82 */ /* 0x000fe20008000000 */
[----:B------:R-:W-:Y:S02]  /*14f0*/  UMOV UR9, 0x40000040 ;  /* 0x4000004000097882 */ /* 0x000fe40000000000 */
[----:B------:R-:W-:Y:S03]  /*1500*/  HGMMA.64x64x16.F32 R24, gdesc[UR8], R24, gsb0 ;  /* 0x00e00000081879f0 */ /* 0x000fe60008000818 */
[----:B------:R-:W-:Y:S02]  /*1510*/  WARPGROUP.DEPBAR.LE gsb0, 0x1 ;  /* 0x00008000000079c5 */ /* 0x000fe40000010100 */
[----:B------:R-:W-:Y:S05]  /*1520*/  @!P2 BRA `(.L_x_21) ;  /* 0x000000000004a947 */ /* 0x000fea0003800000 */
[----:B------:R-:W-:Y:S01]  /*1530*/  BPT.TRAP 0x1 ;  /* 0x000000040000795c */ /* 0x000fe20000300000 */
.L_x_21:
[----:B------:R-:W-:-:S13]  /*1540*/  ISETP.NE.AND P1, PT, R4, RZ, PT ;  /* 0x000000ff0400720c */ /* 0x000fda0003f25270 */
[----:B0-----:R-:W-:-:S05]  /*1550*/  @P1 LEA R8, R7, UR14, 0x3 ;  /* 0x0000000e07081c11 */ /* 0x001fca000f8e18ff */
[----:B------:R-:W-:-:S05]  /*1560*/  @P1 VIADD R9, R8, 0x36048 ;  /* 0x0003604808091836 */ /* 0x000fca0000000000 */
[----:B------:R-:W-:-:S04]  /*1570*/  @P1 PRMT R9, R2, 0x654, R9 ;  /* 0x0000065402091816 */ /* 0x000fc80000000009 */
[----:B------:R0:W-:Y:S01]  /*1580*/  @P1 SYNCS.ARRIVE.TRANS64.RED.A1T0 RZ, [R9+URZ], RZ ;  /* 0x000000ff09ff19a7 */ /* 0x0001e2000810043f */
[----:B------:R-:W-:-:S13]  /*1590*/  ISETP.GT.U32.AND P1, PT, R3, 0x1, PT ;  /* 0x000000010300780c */ /* 0x000fda0003f24070 */
[----:B0-----:R-:W-:Y:S05]  /*15a0*/  @P1 BRA `(.L_x_22) ;  /* 0x0000000000041947 */ /* 0x001fea0003800000 */
[----:B------:R-:W-:Y:S01]  /*15b0*/  BPT.TRAP 0x1 ;  /* 0x000000040000795c */ /* 0x000fe20000300000 */
.L_x_22:
[----:B------:R-:W-:Y:S01]  /*15c0*/  UIADD3 UR4, UR4, 0x1, URZ ;  /* 0x0000000104047890 */ /* 0x000fe2000fffe03f */
[----:B------:R-:W-:Y:S01]  /*15d0*/  ISETP.GT.AND P2, PT, R5, 0x1, PT ;  /* 0x000000010500780c */ /* 0x000fe20003f44270 */
[----:B------:R-:W-:Y:S02]  /*15e0*/  VIADD R7, R7, 0x1 ;  /* 0x0000000107077836 */ /* 0x000fe40000000000 */
[----:B------:R-:W-:Y:S01]  /*15f0*/  UISETP.NE.AND UP0, UPT, UR4, 0x9, UPT ;  /* 0x000000090400788c */ /* 0x000fe2000bf05270 */
[----:B------:R-:W-:Y:S02]  /*1600*/  VIADD R5, R5, 0xffffffff ;  /* 0xffffffff05057836 */ /* 0x000fe40000000000 */
[C---:B------:R-:W-:Y:S01]  /*1610*/  ISETP.NE.AND P1, PT, R7.reuse, 0x9, PT ;  /* 0x000000090700780c */ /* 0x040fe20003f25270 */
[----:B------:R-:W-:Y:S02]  /*1620*/  USEL UR5, URZ, 0x1, UP0 ;  /* 0x000000013f057887 */ /* 0x000fe40008000000 */
[----:B------:R-:W-:Y:S01]  /*1630*/  USEL UR4, UR4, URZ, UP0 ;  /* 0x0000003f04047287 */ /* 0x000fe20008000000 */
[----:B------:R-:W-:Y:S01]  /*1640*/  SEL R7, R7, RZ, P1 ;  /* 0x000000ff07077207 */ /* 0x000fe20000800000 */
[----:B------:R-:W-:-:S02]  /*1650*/  UPLOP3.LUT UP0, UPT, UPT, UPT, UPT, 0x80, 0x0 ;  /* 0x000000000000789c */ /* 0x000fc40003f0f070 */
[----:B------:R-:W-:Y:S01]  /*1660*/  LOP3.LUT R10, R10, UR5, RZ, 0x3c, !PT ;  /* 0x000000050a0a7c12 */ /* 0x000fe2000f8e3cff */
[----:B------:R-:W-:Y:S08]  /*1670*/  @P2 BRA `(.L_x_23) ;  /* 0xfffffff800e02947 */ /* 0x000ff0000383ffff */
.L_x_18:
[----:B------:R-:W-:Y:S02]  /*1680*/  WARPGROUP.DEPBAR.LE gsb0, 0x0 ;  /* 0x00008000000079c5 */ /* 0x000fe40000010000 */
[----:B------:R-:W-:Y:S05]  /*1690*/  @!P0 BRA `(.L_x_24) ;  /* 0x0000000000548947 */ /* 0x000fea0003800000 */
[----:B------:R-:W-:-:S04]  /*16a0*/  LOP3.LUT R5, R3, 0x1, RZ, 0xfc, !PT ;  /* 0x0000000103057812 */ /* 0x000fc800078efcff */
[----:B------:R-:W-:-:S13]  /*16b0*/  ISETP.NE.AND P0, PT, R5, 0x3, PT ;  /* 0x000000030500780c */ /* 0x000fda0003f05270 */
[----:B------:R-:W-:Y:S05]  /*16c0*/  @!P0 BRA `(.L_x_25) ;  /* 0x0000000000048947 */ /* 0x000fea0003800000 */
[----:B------:R-:W-:Y:S01]  /*16d0*/  BPT.TRAP 0x1 ;  /* 0x000000040000795c */ /* 0x000fe20000300000 */
.L_x_25:
[----:B------:R-:W-:Y:S01]  /*16e0*/  ISETP.NE.AND P0, PT, R4, RZ, PT ;  /* 0x000000ff0400720c */ /* 0x000fe20003f05270 */
[----:B------:R-:W-:Y:S01]  /*16f0*/  BSSY B0, `(.L_x_26) ;  /* 0x000000d000007945 */ /* 0x000fe20003800000 */
[----:B------:R-:W-:-:S11]  /*1700*/  ISETP.GT.U32.AND P1, PT, R3, 0x1, PT ;  /* 0x000000010300780c */ /* 0x000fd60003f24070 */
[----:B------:R-:W-:Y:S05]  /*1710*/  @!P0 BRA `(.L_x_27) ;  /* 0x0000000000288947 */ /* 0x000fea0003800000 */
[----:B------:R-:W0:Y:S01]  /*1720*/  S2R R8, SR_CgaCtaId ;  /* 0x0000000000087919 */ /* 0x000e220000008800 */
[----:B------:R-:W-:Y:S01]  /*1730*/  IMAD.WIDE.U32 R4, R6, 0x38e38e39, RZ ;  /* 0x38e38e3906047825 */ /* 0x000fe200078e00ff */
[----:B------:R-:W-:-:S04]  /*1740*/  MOV R3, 0x400 ;  /* 0x0000040000037802 */ /* 0x000fc80000000f00 */
[----:B------:R-:W-:-:S05]  /*1750*/  SHF.R.U32.HI R5, RZ, 0x1, R5 ;  /* 0x00000001ff057819 */ /* 0x000fca0000011605 */
[----:B------:R-:W-:Y:S01]  /*1760*/  IMAD R6, R5, -0x9, R6 ;  /* 0xfffffff705067824 */ /* 0x000fe200078e0206 */
[----:B0-----:R-:W-:-:S05]  /*1770*/  LEA R3, R8, R3, 0x18 ;  /* 0x0000000308037211 */ /* 0x001fca00078ec0ff */
[----:B------:R-:W-:-:S04]  /*1780*/  IMAD R6, R6, 0x8, R3 ;  /* 0x0000000806067824 */ /* 0x000fc800078e0203 */
[----:B------:R-:W-:-:S05]  /*1790*/  VIADD R3, R6, 0x36048 ;  /* 0x0003604806037836 */ /* 0x000fca0000000000 */
[----:B------:R-:W-:-:S04]  /*17a0*/  PRMT R3, R2, 0x654, R3 ;  /* 0x0000065402037816 */ /* 0x000fc80000000003 */
[----:B------:R0:W-:Y:S03]  /*17b0*/  SYNCS.ARRIVE.TRANS64.RED.A1T0 RZ, [R3+URZ], RZ ;  /* 0x000000ff03ff79a7 */ /* 0x0001e6000810043f */
.L_x_27:
[----:B------:R-:W-:Y:S05]  /*17c0*/  BSYNC B0 ;  /* 0x0000000000007941 */ /* 0x000fea0003800000 */
.L_x_26:
[----:B------:R-:W-:Y:S05]  /*17d0*/  @P1 BRA `(.L_x_24) ;  /* 0x0000000000041947 */ /* 0x000fea0003800000 */
[----:B------:R-:W-:Y:S01]  /*17e0*/  BPT.TRAP 0x1 ;  /* 0x000000040000795c */ /* 0x000fe20000300000 */
.L_x_24:
[----:B------:R-:W0:Y:S01]  /*17f0*/  S2R R2, SR_TID.X ;  /* 0x0000000000027919 */ /* 0x000e220000002100 */
[----:B------:R-:W-:Y:S01]  /*1800*/  ULDC.64 UR4, c[0x0][0x280] ;  /* 0x0000a00000047ab9 */ /* 0x000fe20000000a00 */
[----:B------:R-:W1:Y:S01]  /*1810*/  S2R R4, SR_CTAID.Y ;  /* 0x0000000000047919 */ /* 0x000e620000002600 */
[----:B------:R-:W2:Y:S01]  /*1820*/  S2R R9, SR_CTAID.X ;  /* 0x0000000000097919 */ /* 0x000ea20000002500 */
[----:B0-----:R-:W-:-:S04]  /*1830*/  SHF.R.S32.HI R3, RZ, 0x1f, R2 ;  /* 0x0000001fff037819 */ /* 0x001fc80000011402 */
[----:B------:R-:W-:Y:S01]  /*1840*/  LEA.HI R3, R3, R2, RZ, 0x7 ;  /* 0x0000000203037211 */ /* 0x000fe200078f38ff */
[----:B-1----:R-:W-:-:S03]  /*1850*/  IMAD.SHL.U32 R4, R4, 0x40, RZ ;  /* 0x0000004004047824 */ /* 0x002fc600078e00ff */
[----:B------:R-:W-:Y:S01]  /*1860*/  LOP3.LUT R3, R3, 0xffffff80, RZ, 0xc0, !PT ;  /* 0xffffff8003037812 */ /* 0x000fe200078ec0ff */
[----:B--2---:R-:W-:Y:S01]  /*1870*/  IMAD.SHL.U32 R8, R9, 0x80, RZ ;  /* 0x0000008009087824 */ /* 0x004fe200078e00ff */
[----:B------:R-:W-:-:S03]  /*1880*/  ISETP.GE.AND P0, PT, R4, UR5, PT ;  /* 0x0000000504007c0c */ /* 0x000fc6000bf06270 */
[----:B------:R-:W-:Y:S01]  /*1890*/  IMAD.IADD R10, R2, 0x1, -R3 ;  /* 0x00000001020a7824 */ /* 0x000fe200078e0a03 */
[----:B------:R-:W-:-:S04]  /*18a0*/  ISETP.GE.OR P0, PT, R8, UR4, P0 ;  /* 0x0000000408007c0c */ /* 0x000fc80008706670 */
[----:B------:R-:W-:-:S04]  /*18b0*/  SHF.R.S32.HI R7, RZ, 0x1f, R10 ;  /* 0x0000001fff077819 */ /* 0x000fc8000001140a */
[----:B------:R-:W-:-:S04]  /*18c0*/  LEA.HI R2, R7, R10, RZ, 0x2 ;  /* 0x0000000a07027211 */ /* 0x000fc800078f10ff */
[--C-:B------:R-:W-:Y:S02]  /*18d0*/  SHF.R.S32.HI R16, RZ, 0x2, R2.reuse ;  /* 0x00000002ff107819 */ /* 0x100fe40000011402 */
[----:B------:R-:W-:-:S04]  /*18e0*/  SHF.R.S32.HI R3, RZ, 0x1f, R2 ;  /* 0x0000001fff037819 */ /* 0x000fc80000011402 */
[----:B------:R-:W-:-:S04]  /*18f0*/  LEA.HI R3, R3, R16, RZ, 0x3 ;  /* 0x0000001003037211 */ /* 0x000fc800078f18ff */
[----:B------:R-:W-:Y:S01]  /*1900*/  LOP3.LUT R17, R3, 0xfffffff8, RZ, 0xc0, !PT ;  /* 0xfffffff803117812 */ /* 0x000fe200078ec0ff */
[----:B------:R-:W-:Y:S06]  /*1910*/  @P0 EXIT ;  /* 0x000000000000094d */ /* 0x000fec0003800000 */
[----:B------:R-:W-:Y:S01]  /*1920*/  LOP3.LUT R5, R2, 0x7ffffffc, RZ, 0xc0, !PT ;  /* 0x7ffffffc02057812 */ /* 0x000fe200078ec0ff */
[----:B------:R-:W-:Y:S01]  /*1930*/  IMAD.IADD R16, R16, 0x1, -R17 ;  /* 0x0000000110107824 */ /* 0x000fe200078e0a11 */
[----:B------:R-:W0:Y:S01]  /*1940*/  LDC.64 R2, c[0x0][0x5d0] ;  /* 0x00017400ff027b82 */ /* 0x000e220000000a00 */
[----:B------:R-:W-:Y:S02]  /*1950*/  LEA.HI R6, R7, R10, RZ, 0x5 ;  /* 0x0000000a07067211 */ /* 0x000fe400078f28ff */
[----:B------:R-:W-:Y:S01]  /*1960*/  IMAD.IADD R5, R10, 0x1, -R5 ;  /* 0x000000010a057824 */ /* 0x000fe200078e0a05 */
[----:B------:R-:W-:Y:S02]  /*1970*/  SHF.R.S32.HI R17, RZ, 0x1f, R16 ;  /* 0x0000001fff117819 */ /* 0x000fe40000011410 */
[----:B------:R-:W-:Y:S01]  /*1980*/  SHF.R.S32.HI R11, RZ, 0x5, R6 ;  /* 0x00000005ff0b7819 */ /* 0x000fe20000011406 */
[----:B------:R-:W-:Y:S01]  /*1990*/  IMAD.SHL.U32 R5, R5, 0x2, RZ ;  /* 0x0000000205057824 */ /* 0x000fe200078e00ff */
[----:B----45:R-:W-:Y:S01]  /*19a0*/  FSETP.NEU.AND P1, PT, R14, RZ, PT ;  /* 0x000000ff0e00720b */ /* 0x030fe20003f2d000 */
[----:B------:R-:W-:-:S03]  /*19b0*/  IMAD.WIDE R6, R9, 0x80, R16 ;  /* 0x0000008009067825 */ /* 0x000fc600078e0210 */
[----:B------:R-:W-:Y:S01]  /*19c0*/  SHF.R.S32.HI R9, RZ, 0x1f, R5 ;  /* 0x0000001fff097819 */ /* 0x000fe20000011405 */
[C---:B------:R-:W-:Y:S01]  /*19d0*/  IMAD R13, R11.reuse, -0x10, -R8 ;  /* 0xfffffff00b0d7824 */ /* 0x040fe200078e0a08 */
[C---:B------:R-:W-:Y:S01]  /*19e0*/  IADD3 R8, P0, R4.reuse, R5, RZ ;  /* 0x0000000504087210 */ /* 0x040fe20007f1e0ff */
[----:B------:R-:W-:Y:S01]  /*19f0*/  IMAD.WIDE R6, R11, 0x10, R6 ;  /* 0x000000100b067825 */ /* 0x000fe200078e0206 */
[----:B---3--:R-:W-:Y:S02]  /*1a00*/  IADD3 R15, -R5, UR5, -R4 ;  /* 0x00000005050f7c10 */ /* 0x008fe4000fffe904 */
[----:B------:R-:W-:Y:S02]  /*1a10*/  LEA.HI.X.SX32 R9, R4, R9, 0x1, P0 ;  /* 0x0000000904097211 */ /* 0x000fe400000f0eff */
[----:B------:R-:W-:Y:S02]  /*1a20*/  IADD3 R16, R13, UR4, -R16 ;  /* 0x000000040d107c10 */ /* 0x000fe4000fffe810 */
[----:B------:R-:W-:Y:S01]  /*1a30*/  ISETP.GT.AND P4, PT, R15, RZ, PT ;  /* 0x000000ff0f00720c */ /* 0x000fe20003f84270 */
[-C--:B0-----:R-:W-:Y:S01]  /*1a40*/  IMAD R4, R7, R2.reuse, RZ ;  /* 0x0000000207047224 */ /* 0x081fe200078e02ff */
[----:B------:R-:W-:Y:S01]  /*1a50*/  SHF.L.U64.HI R19, R2, 0x3, R3 ;  /* 0x0000000302137819 */ /* 0x000fe20000010203 */
[----:B------:R-:W-:Y:S01]  /*1a60*/  IMAD.WIDE.U32 R10, R6, R2, R8 ;  /* 0x00000002060a7225 */ /* 0x000fe200078e0008 */
[----:B------:R-:W-:-:S02]  /*1a70*/  P2R R5, PR, RZ, 0x10 ;  /* 0x00000010ff057803 */ /* 0x000fc40000000000 */
[----:B------:R-:W-:Y:S01]  /*1a80*/  ISETP.GT.AND P0, PT, R16, RZ, P4 ;  /* 0x000000ff1000720c */ /* 0x000fe20002704270 */
[----:B------:R-:W-:Y:S01]  /*1a90*/  IMAD R13, R6, R3, R4 ;  /* 0x00000003060d7224 */ /* 0x000fe200078e0204 */
[C---:B------:R-:W-:Y:S01]  /*1aa0*/  SHF.L.U64.HI R18, R2.reuse, 0x6, R3 ;  /* 0x0000000602127819 */ /* 0x040fe20000010203 */
[C---:B------:R-:W-:Y:S02]  /*1ab0*/  IMAD.SHL.U32 R20, R2.reuse, 0x8, RZ ;  /* 0x0000000802147824 */ /* 0x040fe400078e00ff */
[----:B------:R-:W-:Y:S02]  /*1ac0*/  IMAD.SHL.U32 R17, R2, 0x40, RZ ;  /* 0x0000004002117824 */ /* 0x000fe400078e00ff */
[----:B------:R-:W-:Y:S01]  /*1ad0*/  IMAD.IADD R13, R11, 0x1, R13 ;  /* 0x000000010b0d7824 */ /* 0x000fe200078e020d */
[----:B------:R-:W-:Y:S06]  /*1ae0*/  @!P1 BRA `(.L_x_28) ;  /* 0x00000030008c9947 */ /* 0x000fec0003800000 */
[----:B------:R-:W-:Y:S01]  /*1af0*/  ULDC.64 UR6, c[0x0][0x5b0] ;  /* 0x00016c0000067ab9 */ /* 0x000fe20000000a00 */
[----:B------:R-:W-:Y:S01]  /*1b00*/  ULDC.64 UR8, c[0x0][0x5a8] ;  /* 0x00016a0000087ab9 */ /* 0x000fe20000000a00 */
[----:B------:R-:W-:Y:S01]  /*1b10*/  IMAD R21, R7, UR6, RZ ;  /* 0x0000000607157c24 */ /* 0x000fe2000f8e02ff */
[----:B------:R-:W-:Y:S01]  /*1b20*/  ULDC.64 UR4, c[0x0][0x5c8] ;  /* 0x0001720000047ab9 */ /* 0x000fe20000000a00 */
[----:B------:R-:W-:-:S04]  /*1b30*/  IMAD.WIDE.U32 R2, R6, UR6, R8 ;  /* 0x0000000606027c25 */ /* 0x000fc8000f8e0008 */
[----:B------:R-:W-:Y:S01]  /*1b40*/  IMAD R21, R6, UR7, R21 ;  /* 0x0000000706157c24 */ /* 0x000fe2000f8e0215 */
[----:B------:R-:W-:-:S03]  /*1b50*/  LEA R4, P1, R2, UR8, 0x1 ;  /* 0x0000000802047c11 */ /* 0x000fc6000f8208ff */
[----:B------:R-:W-:-:S05]  /*1b60*/  IMAD.IADD R3, R3, 0x1, R21 ;  /* 0x0000000103037824 */ /* 0x000fca00078e0215 */
[----:B------:R-:W-:-:S05]  /*1b70*/  LEA.HI.X R5, R2, UR9, R3, 0x1, P1 ;  /* 0x0000000902057c11 */ /* 0x000fca00088f0c03 */
[----:B------:R-:W2:Y:S01]  /*1b80*/  @P0 LDG.E.LTC128B.U16 R22, desc[UR12][R4.64] ;  /* 0x0000000c04160981 */ /* 0x000ea2000c1e1520 */
[----:B------:R-:W-:Y:S01]  /*1b90*/  ISETP.GT.AND P3, PT, R15, 0x1, PT ;  /* 0x000000010f00780c */ /* 0x000fe20003f64270 */
[----:B------:R-:W-:Y:S01]  /*1ba0*/  BSSY B0, `(.L_x_29) ;  /* 0x000000c000007945 */ /* 0x000fe20003800000 */
[----:B------:R-:W-:Y:S02]  /*1bb0*/  LEA R2, P2, R10, UR4, 0x1 ;  /* 0x000000040a027c11 */ /* 0x000fe4000f8408ff */
[----:B------:R-:W-:Y:S01]  /*1bc0*/  ISETP.GT.AND P1, PT, R16, RZ, P3 ;  /* 0x000000ff1000720c */ /* 0x000fe20001f24270 */
[----:B--2---:R-:W-:-:S05]  /*1bd0*/  HADD2.F32 R3, -RZ, R22.H0_H0 ;  /* 0x20000016ff037230 */ /* 0x004fca0000004100 */
[----:B------:R-:W-:-:S04]  /*1be0*/  FMUL R3, R3, R14 ;  /* 0x0000000e03037220 */ /* 0x000fc80000400000 */
[----:B------:R-:W-:-:S05]  /*1bf0*/  FFMA R3, R56, R0, R3 ;  /* 0x0000000038037223 */ /* 0x000fca0000000003 */
[----:B------:R-:W-:Y:S02]  /*1c00*/  F2FP.F16.F32.PACK_AB R11, RZ, R3 ;  /* 0x00000003ff0b723e */ /* 0x000fe400000000ff */
[----:B------:R-:W-:Y:S02]  /*1c10*/  P2R R3, PR, RZ, 0x8 ;  /* 0x00000008ff037803 */ /* 0x000fe40000000000 */
[----:B------:R-:W-:-:S05]  /*1c20*/  LEA.HI.X R3, R10, UR5, R13, 0x1, P2 ;  /* 0x000000050a037c11 */ /* 0x000fca00090f0c0d */
[----:B------:R0:W-:Y:S01]  /*1c30*/  @P0 STG.E.U16 desc[UR12][R2.64], R11 ;  /* 0x0000000b02000986 */ /* 0x0001e2000c10150c */
[----:B------:R-:W-:Y:S05]  /*1c40*/  @!P1 BRA `(.L_x_30) ;  /* 0x0000000000049947 */ /* 0x000fea0003800000 */
[----:B------:R1:W5:Y:S02]  /*1c50*/  LDG.E.LTC128B.U16 R22, desc[UR12][R4.64+0x2] ;  /* 0x0000020c04167981 */ /* 0x000364000c1e1520 */
.L_x_30:
[----:B------:R-:W-:Y:S05]  /*1c60*/  BSYNC B0 ;  /* 0x0000000000007941 */ /* 0x000fea0003800000 */
.L_x_29:
[----:B------:R-:W-:Y:S01]  /*1c70*/  USHF.L.U32 UR4, UR6, 0x3, URZ ;  /* 0x0000000306047899 */ /* 0x000fe2000800063f */
[----:B-----5:R-:W-:Y:S01]  /*1c80*/  HADD2.F32 R13, -RZ, R22.H0_H0 ;  /* 0x20000016ff0d7230 */ /* 0x020fe20000004100 */
[----:B------:R-:W-:Y:S01]  /*1c90*/  USHF.L.U64.HI UR5, UR6, 0x3, UR7 ;  /* 0x0000000306057899 */ /* 0x000fe20008010207 */
[----:B------:R-:W-:-:S03]  /*1ca0*/  ISETP.GT.AND P0, PT, R16, 0x8, P4 ;  /* 0x000000081000780c */ /* 0x000fc60002704270 */
[----:B------:R-:W-:Y:S02]  /*1cb0*/  IMAD.U32 R10, RZ, RZ, UR4 ;  /* 0x00000004ff0a7e24 */ /* 0x000fe4000f8e00ff */
[----:B------:R-:W-:Y:S01]  /*1cc0*/  FMUL R56, R13, R14 ;  /* 0x0000000e0d387220 */ /* 0x000fe20000400000 */
[----:B0-----:R-:W-:-:S03]  /*1cd0*/  IMAD.U32 R11, RZ, RZ, UR5 ;  /* 0x00000005ff0b7e24 */ /* 0x001fc6000f8e00ff */
[----:B------:R-:W-:Y:S01]  /*1ce0*/  FFMA R56, R57, R0, R56 ;  /* 0x0000000039387223 */ /* 0x000fe20000000038 */
[----:B------:R-:W-:-:S04]  /*1cf0*/  IMAD.WIDE.U32 R12, R6, UR6, R10 ;  /* 0x00000006060c7c25 */ /* 0x000fc8000f8e000a */
[----:B------:R-:W-:Y:S02]  /*1d00*/  F2FP.F16.F32.PACK_AB R57, RZ, R56 ;  /* 0x00000038ff39723e */ /* 0x000fe400000000ff */
[----:B------:R-:W-:-:S03]  /*1d10*/  IADD3 R23, P2, R8, R12, RZ ;  /* 0x0000000c08177210 */ /* 0x000fc60007f5e0ff */
[----:B------:R0:W-:Y:S01]  /*1d20*/  @P1 STG.E.U16 desc[UR12][R2.64+0x2], R57 ;  /* 0x0000023902001986 */ /* 0x0001e2000c10150c */
[----:B------:R-:W-:Y:S02]  /*1d30*/  IADD3.X R56, R9, R21, R13, P2, !PT ;  /* 0x0000001509387210 */ /* 0x000fe400017fe40d */
[----:B------:R-:W-:-:S04]  /*1d40*/  LEA R12, P2, R23, UR8, 0x1 ;  /* 0x00000008170c7c11 */ /* 0x000fc8000f8408ff */
[----:B------:R-:W-:-:S05]  /*1d50*/  LEA.HI.X R13, R23, UR9, R56, 0x1, P2 ;  /* 0x00000009170d7c11 */ /* 0x000fca00090f0c38 */
[----:B------:R-:W2:Y:S01]  /*1d60*/  @P0 LDG.E.LTC128B.U16 R22, desc[UR12][R12.64] ;  /* 0x0000000c0c160981 */ /* 0x000ea2000c1e1520 */
[C---:B------:R-:W-:Y:S01]  /*1d70*/  IMAD.SHL.U32 R23, R20.reuse, 0x2, RZ ;  /* 0x0000000214177824 */ /* 0x040fe200078e00ff */
[----:B------:R-:W-:Y:S01]  /*1d80*/  SHF.L.U64.HI R19, R20, 0x1, R19 ;  /* 0x0000000114137819 */ /* 0x000fe20000010213 */
[----:B------:R-:W-:Y:S01]  /*1d90*/  BSSY B0, `(.L_x_31) ;  /* 0x000000b000007945 */ /* 0x000fe20003800000 */
[----:B------:R-:W-:Y:S02]  /*1da0*/  ISETP.GT.AND P1, PT, R16, 0x8, P3 ;  /* 0x000000081000780c */ /* 0x000fe40001f24270 */
[----:B------:R-:W-:Y:S01]  /*1db0*/  IADD3 R20, P2, R23, R2, RZ ;  /* 0x0000000217147210 */ /* 0x000fe20007f5e0ff */
[----:B--2---:R-:W-:-:S05]  /*1dc0*/  HADD2.F32 R21, -RZ, R22.H0_H0 ;  /* 0x20000016ff157230 */ /* 0x004fca0000004100 */
[----:B------:R-:W-:-:S04]  /*1dd0*/  FMUL R21, R21, R14 ;  /* 0x0000000e15157220 */ /* 0x000fc80000400000 */
[----:B------:R-:W-:-:S05]  /*1de0*/  FFMA R21, R58, R0, R21 ;  /* 0x000000003a157223 */ /* 0x000fca0000000015 */
[----:B------:R-:W-:Y:S01]  /*1df0*/  F2FP.F16.F32.PACK_AB R56, RZ, R21 ;  /* 0x00000015ff38723e */ /* 0x000fe200000000ff */
[----:B------:R-:W-:-:S05]  /*1e00*/  IMAD.X R21, R19, 0x1, R3, P2 ;  /* 0x0000000113157824 */ /* 0x000fca00010e0603 */
[----:B------:R0:W-:Y:S01]  /*1e10*/  @P0 STG.E.U16 desc[UR12][R20.64], R56 ;  /* 0x0000003814000986 */ /* 0x0001e2000c10150c */
[----:B------:R-:W-:Y:S05]  /*1e20*/  @!P1 BRA `(.L_x_32) ;  /* 0x0000000000049947 */ /* 0x000fea0003800000 */
[----:B------:R2:W5:Y:S02]  /*1e30*/  LDG.E.LTC128B.U16 R22, desc[UR12][R12.64+0x2] ;  /* 0x0000020c0c167981 */ /* 0x000564000c1e1520 */
.L_x_32:
[----:B------:R-:W-:Y:S05]  /*1e40*/  BSYNC B0 ;  /* 0x0000000000007941 */ /* 0x000fea0003800000 */
.L_x_31:
[----:B0----5:R-:W-:Y:S01]  /*1e50*/  HADD2.F32 R57, -RZ, R22.H0_H0 ;  /* 0x20000016ff397230 */ /* 0x021fe20000004100 */
[----:B------:R-:W-:Y:S01]  /*1e60*/  ISETP.GT.AND P3, PT, R15, 0x8, PT ;  /* 0x000000080f00780c */ /* 0x000fe20003f64270 */
[----:B------:R-:W-:Y:S03]  /*1e70*/  BSSY B0, `(.L_x_33) ;  /* 0x0000009000007945 */ /* 0x000fe60003800000 */
[----:B------:R-:W-:Y:S01]  /*1e80*/  FMUL R56, R57, R14 ;  /* 0x0000000e39387220 */ /* 0x000fe20000400000 */
[----:B------:R-:W-:Y:S02]  /*1e90*/  ISETP.GT.AND P0, PT, R16, RZ, P3 ;  /* 0x000000ff1000720c */ /* 0x000fe40001f04270 */
[----:B------:R-:W-:Y:S01]  /*1ea0*/  P2R R57, PR, RZ, 0x8 ;  /* 0x00000008ff397803 */ /* 0x000fe20000000000 */
[----:B------:R-:W-:-:S05]  /*1eb0*/  FFMA R56, R59, R0, R56 ;  /* 0x000000003b387223 */ /* 0x000fca0000000038 */
[----:B------:R-:W-:-:S05]  /*1ec0*/  F2FP.F16.F32.PACK_AB R56, RZ, R56 ;  /* 0x00000038ff38723e */ /* 0x000fca00000000ff */
[----:B------:R0:W-:Y:S01]  /*1ed0*/  @P1 STG.E.U16 desc[UR12][R20.64+0x2], R56 ;  /* 0x0000023814001986 */ /* 0x0001e2000c10150c */
[----:B------:R-:W-:Y:S05]  /*1ee0*/  @!P0 BRA `(.L_x_34) ;  /* 0x0000000000048947 */ /* 0x000fea0003800000 */
[----:B------:R3:W5:Y:S02]  /*1ef0*/  LDG.E.LTC128B.U16 R22, desc[UR12][R4.64+0x10] ;  /* 0x0000100c04167981 */ /* 0x000764000c1e1520 */
.L_x_34:
[----:B------:R-:W-:Y:S05]  /*1f00*/  BSYNC B0 ;  /* 0x0000000000007941 */ /* 0x000fea0003800000 */
.L_x_33:
[----:B-----5:R-:W-:Y:S01]  /*1f10*/  HADD2.F32 R57, -RZ, R22.H0_H0 ;  /* 0x20000016ff397230 */ /* 0x020fe20000004100 */
[----:B------:R-:W-:Y:S01]  /*1f20*/  ISETP.GT.AND P2, PT, R15, 0x9, PT ;  /* 0x000000090f00780c */ /* 0x000fe20003f44270 */
[----:B------:R-:W-:Y:S03]  /*1f30*/  BSSY B0, `(.L_x_35) ;  /* 0x0000009000007945 */ /* 0x000fe60003800000 */
[----:B------:R-:W-:Y:S01]  /*1f40*/  FMUL R57, R57, R14 ;  /* 0x0000000e39397220 */ /* 0x000fe20000400000 */
[----:B------:R-:W-:Y:S02]  /*1f50*/  ISETP.GT.AND P1, PT, R16, RZ, P2 ;  /* 0x000000ff1000720c */ /* 0x000fe40001724270 */
[----:B0-----:R-:W-:Y:S01]  /*1f60*/  P2R R56, PR, RZ, 0x4 ;  /* 0x00000004ff387803 */ /* 0x001fe20000000000 */
[----:B------:R-:W-:-:S05]  /*1f70*/  FFMA R57, R60, R0, R57 ;  /* 0x000000003c397223 */ /* 0x000fca0000000039 */
[----:B------:R-:W-:-:S05]  /*1f80*/  F2FP.F16.F32.PACK_AB R57, RZ, R57 ;  /* 0x00000039ff39723e */ /* 0x000fca00000000ff */
[----:B------:R0:W-:Y:S01]  /*1f90*/  @P0 STG.E.U16 desc[UR12][R2.64+0x10], R57 ;  /* 0x0000103902000986 */ /* 0x0001e2000c10150c */
[----:B------:R-:W-:Y:S05]  /*1fa0*/  @!P1 BRA `(.L_x_36) ;  /* 0x0000000000049947 */ /* 0x000fea0003800000 */
[----:B------:R4:W5:Y:S02]  /*1fb0*/  LDG.E.LTC128B.U16 R22, desc[UR12][R4.64+0x12] ;  /* 0x0000120c04167981 */ /* 0x000964000c1e1520 */
.L_x_36:
[----:B------:R-:W-:Y:S05]  /*1fc0*/  BSYNC B0 ;  /* 0x0000000000007941 */ /* 0x000fea0003800000 */
.L_x_35:
[----:B0----5:R-:W-:Y:S01]  /*1fd0*/  HADD2.F32 R57, -RZ, R22.H0_H0 ;  /* 0x20000016ff397230 */ /* 0x021fe20000004100 */
[----:B------:R-:W-:Y:S01]  /*1fe0*/  ISETP.GT.AND P0, PT, R16, 0x8, P3 ;  /* 0x000000081000780c */ /* 0x000fe20001f04270 */
[----:B------:R-:W-:Y:S03]  /*1ff0*/  BSSY B0, `(.L_x_37) ;  /* 0x0000007000007945 */ /* 0x000fe60003800000 */
[----:B------:R-:W-:-:S04]  /*2000*/  FMUL R56, R57, R14 ;  /* 0x0000000e39387220 */ /* 0x000fc80000400000 */
[----:B------:R-:W-:-:S05]  /*2010*/  FFMA R56, R61, R0, R56 ;  /* 0x000000003d387223 */ /* 0x000fca0000000038 */
[----:B------:R-:W-:-:S05]  /*2020*/  F2FP.F16.F32.PACK_AB R56, RZ, R56 ;  /* 0x00000038ff38723e */ /* 0x000fca00000000ff */
[----:B------:R0:W-:Y:S01]  /*2030*/  @P1 STG.E.U16 desc[UR12][R2.64+0x12], R56 ;  /* 0x0000123802001986 */ /* 0x0001e2000c10150c */
[----:B------:R-:W-:Y:S05]  /*2040*/  @!P0 BRA `(.L_x_38) ;  /* 0x0000000000048947 */ /* 0x000fea0003800000 */
[----:B------:R0:W5:Y:S02]  /*2050*/  LDG.E.LTC128B.U16 R22, desc[UR12][R12.64+0x10] ;  /* 0x0000100c0c167981 */ /* 0x000164000c1e1520 */
.L_x_38:
[----:B------:R-:W-:Y:S05]  /*2060*/  BSYNC B0 ;  /* 0x0000000000007941 */ /* 0x000fea0003800000 */
.L_x_37:
[----:B-----5:R-:W-:Y:S01]  /*2070*/  HADD2.F32 R57, -RZ, R22.H0_H0 ;  /* 0x20000016ff397230 */ /* 0x020fe20000004100 */
        /* <DEDUP_REMOVED lines=8> */
.L_x_40:
[----:B------:R-:W-:Y:S05]  /*2100*/  BSYNC B0 ;  /* 0x0000000000007941 */ /* 0x000fea0003800000 */
.L_x_39:
[----:B-----5:R-:W-:Y:S01]  /*2110*/  HADD2.F32 R59, -RZ, R22.H0_H0 ;  /* 0x20000016ff3b7230 */ /* 0x020fe20000004100 */
[----:B------:R-:W-:Y:S01]  /*2120*/  ISETP.GT.AND P3, PT, R15, 0x10, PT ;  /* 0x000000100f00780c */ /* 0x000fe20003f64270 */
[C---:B0-----:R-:W-:Y:S01]  /*2130*/  IMAD.SHL.U32 R57, R17.reuse, 0x2, RZ ;  /* 0x0000000211397824 */ /* 0x041fe200078e00ff */
[----:B------:R-:W-:Y:S01]  /*2140*/  SHF.L.U64.HI R17, R17, 0x1, R18 ;  /* 0x0000000111117819 */ /* 0x000fe20000010212 */
[----:B------:R-:W-:Y:S01]  /*2150*/  BSSY B0, `(.L_x_41) ;  /* 0x000000b000007945 */ /* 0x000fe20003800000 */
[----:B------:R-:W-:Y:S02]  /*2160*/  FMUL R56, R59, R14 ;  /* 0x0000000e3b387220 */ /* 0x000fe40000400000 */
[----:B------:R-:W-:Y:S02]  /*2170*/  IADD3 R18, P0, P2, R57, R2, R23 ;  /* 0x0000000239127210 */ /* 0x000fe40007a1e017 */
[----:B------:R-:W-:Y:S01]  /*2180*/  FFMA R56, R63, R0, R56 ;  /* 0x000000003f387223 */ /* 0x000fe20000000038 */
[----:B------:R-:W-:-:S02]  /*2190*/  P2R R23, PR, RZ, 0x8 ;  /* 0x00000008ff177803 */ /* 0x000fc40000000000 */
[----:B------:R-:W-:Y:S02]  /*21a0*/  IADD3.X R19, R17, R3, R19, P0, P2 ;  /* 0x0000000311137210 */ /* 0x000fe400007e4413 */
[----:B------:R-:W-:Y:S02]  /*21b0*/  F2FP.F16.F32.PACK_AB R56, RZ, R56 ;  /* 0x00000038ff38723e */ /* 0x000fe400000000ff */
[----:B------:R-:W-:-:S03]  /*21c0*/  ISETP.GT.AND P0, PT, R16, RZ, P3 ;  /* 0x000000ff1000720c */ /* 0x000fc60001f04270 */
[----:B------:R0:W-:Y:S10]  /*21d0*/  @P1 STG.E.U16 desc[UR12][R20.64+0x12], R56 ;  /* 0x0000123814001986 */ /* 0x0001f4000c10150c */
[----:B------:R-:W-:Y:S05]  /*21e0*/  @!P0 BRA `(.L_x_42) ;  /* 0x0000000000048947 */ /* 0x000fea0003800000 */
[----:B------:R0:W5:Y:S02]  /*21f0*/  LDG.E.LTC128B.U16 R22, desc[UR12][R4.64+0x20] ;  /* 0x0000200c04167981 */ /* 0x000164000c1e1520 */
.L_x_42:
[----:B------:R-:W-:Y:S05]  /*2200*/  BSYNC B0 ;  /* 0x0000000000007941 */ /* 0x000fea0003800000 */
.L_x_41:
[----:B-----5:R-:W-:Y:S01]  /*2210*/  HADD2.F32 R23, -RZ, R22.H0_H0 ;  /* 0x20000016ff177230 */ /* 0x020fe20000004100 */
[----:B------:R-:W-:Y:S01]  /*2220*/  ISETP.GT.AND P1, PT, R15, 0x11, PT ;  /* 0x000000110f00780c */ /* 0x000fe20003f24270 */
[----:B------:R-:W-:Y:S03]  /*2230*/  BSSY B0, `(.L_x_43) ;  /* 0x0000009000007945 */ /* 0x000fe60003800000 */
[----:B------:R-:W-:-:S04]  /*2240*/  FMUL R23, R23, R14 ;  /* 0x0000000e17177220 */ /* 0x000fc80000400000 */
[----:B------:R-:W-:-:S05]  /*2250*/  FFMA R23, R64, R0, R23 ;  /* 0x0000000040177223 */ /* 0x000fca0000000017 */
[----:B------:R-:W-:-:S05]  /*2260*/  F2FP.F16.F32.PACK_AB R23, RZ, R23 ;  /* 0x00000017ff17723e */ /* 0x000fca00000000ff */
[----:B------:R1:W-:Y:S01]  /*2270*/  @P0 STG.E.U16 desc[UR12][R2.64+0x20], R23 ;  /* 0x0000201702000986 */ /* 0x0003e2000c10150c */
[----:B------:R-:W-:Y:S02]  /*2280*/  ISETP.GT.AND P0, PT, R16, RZ, P1 ;  /* 0x000000ff1000720c */ /* 0x000fe40000f04270 */
[----:B-1----:R-:W-:-:S11]  /*2290*/  P2R R23, PR, RZ, 0x2 ;  /* 0x00000002ff177803 */ /* 0x002fd60000000000 */
[----:B------:R-:W-:Y:S05]  /*22a0*/  @!P0 BRA `(.L_x_44) ;  /* 0x0000000000048947 */ /* 0x000fea0003800000 */
[----:B------:R1:W5:Y:S02]  /*22b0*/  LDG.E.LTC128B.U16 R22, desc[UR12][R4.64+0x22] ;  /* 0x0000220c04167981 */ /* 0x000364000c1e1520 */
.L_x_44:
[----:B------:R-:W-:Y:S05]  /*22c0*/  BSYNC B0 ;  /* 0x0000000000007941 */ /* 0x000fea0003800000 */
.L_x_43:
[----:B-----5:R-:W-:Y:S01]  /*22d0*/  HADD2.F32 R23, -RZ, R22.H0_H0 ;  /* 0x20000016ff177230 */ /* 0x020fe20000004100 */
[----:B------:R-:W-:Y:S04]  /*22e0*/  BSSY B0, `(.L_x_45) ;  /* 0x0000008000007945 */ /* 0x000fe80003800000 */
[----:B0-----:R-:W-:-:S04]  /*22f0*/  FMUL R56, R23, R14 ;  /* 0x0000000e17387220 */ /* 0x001fc80000400000 */
[----:B------:R-:W-:-:S05]  /*2300*/  FFMA R56, R65, R0, R56 ;  /* 0x0000000041387223 */ /* 0x000fca0000000038 */
[----:B------:R-:W-:-:S05]  /*2310*/  F2FP.F16.F32.PACK_AB R56, RZ, R56 ;  /* 0x00000038ff38723e */ /* 0x000fca00000000ff */
[----:B------:R0:W-:Y:S01]  /*2320*/  @P0 STG.E.U16 desc[UR12][R2.64+0x22], R56 ;  /* 0x0000223802000986 */ /* 0x0001e2000c10150c */
[----:B------:R-:W-:-:S13]  /*2330*/  ISETP.GT.AND P0, PT, R16, 0x8, P3 ;  /* 0x000000081000780c */ /* 0x000fda0001f04270 */
[----:B0-----:R-:W-:Y:S05]  /*2340*/  @!P0 BRA `(.L_x_46) ;  /* 0x0000000000048947 */ /* 0x001fea0003800000 */
[----:B------:R0:W5:Y:S02]  /*2350*/  LDG.E.LTC128B.U16 R22, desc[UR12][R12.64+0x20] ;  /* 0x0000200c0c167981 */ /* 0x000164000c1e1520 */
.L_x_46:
[----:B------:R-:W-:Y:S05]  /*2360*/  BSYNC B0 ;  /* 0x0000000000007941 */ /* 0x000fea0003800000 */
.L_x_45:
[----:B-----5:R-:W-:Y:S01]  /*2370*/  HADD2.F32 R23, -RZ, R22.H0_H0 ;  /* 0x20000016ff177230 */ /* 0x020fe20000004100 */
[----:B------:R-:W-:Y:S01]  /*2380*/  BSSY B0, `(.L_x_47) ;  /* 0x000000c000007945 */ /* 0x000fe20003800000 */
[----:B------:R-:W-:-:S03]  /*2390*/  PRMT R56, R22, 0x7610, R56 ;  /* 0x0000761016387816 */ /* 0x000fc60000000038 */
[----:B------:R-:W-:-:S04]  /*23a0*/  FMUL R23, R23, R14 ;  /* 0x0000000e17177220 */ /* 0x000fc80000400000 */
[----:B------:R-:W-:-:S05]  /*23b0*/  FFMA R23, R66, R0, R23 ;  /* 0x0000000042177223 */ /* 0x000fca0000000017 */
[----:B------:R-:W-:-:S04]  /*23c0*/  F2FP.F16.F32.PACK_AB R23, RZ, R23 ;  /* 0x00000017ff17723e */ /* 0x000fc800000000ff */
[----:B------:R-:W-:-:S05]  /*23d0*/  PRMT R58, R23, 0x7610, R58 ;  /* 0x00007610173a7816 */ /* 0x000fca000000003a */
[----:B------:R0:W-:Y:S01]  /*23e0*/  @P0 STG.E.U16 desc[UR12][R20.64+0x20], R58 ;  /* 0x0000203a14000986 */ /* 0x0001e2000c10150c */
[----:B------:R-:W-:-:S05]  /*23f0*/  IADD3 R59, P0, R6, 0x40, RZ ;  /* 0x00000040063b7810 */ /* 0x000fca0007f1e0ff */
[----:B------:R-:W-:Y:S01]  /*2400*/  IMAD.X R23, RZ, RZ, R7, P0 ;  /* 0x000000ffff177224 */ /* 0x000fe200000e0607 */
[----:B------:R-:W-:-:S13]  /*2410*/  ISETP.GT.AND P0, PT, R16, 0x8, P1 ;  /* 0x000000081000780c */ /* 0x000fda0000f04270 */
[----:B0-----:R-:W-:Y:S05]  /*2420*/  @!P0 BRA `(.L_x_48) ;  /* 0x0000000000048947 */ /* 0x001fea0003800000 */
[----:B------:R0:W5:Y:S02]  /*2430*/  LDG.E.LTC128B.U16 R56, desc[UR12][R12.64+0x22] ;  /* 0x0000220c0c387981 */ /* 0x000164000c1e1520 */
.L_x_48:
[----:B------:R-:W-:Y:S05]  /*2440*/  BSYNC B0 ;  /* 0x0000000000007941 */ /* 0x000fea0003800000 */
.L_x_47:
[----:B-----5:R-:W-:Y:S01]  /*2450*/  HADD2.F32 R7, -RZ, R56.H0_H0 ;  /* 0x20000038ff077230 */ /* 0x020fe20000004100 */
[----:B------:R-:W-:Y:S01]  /*2460*/  ISETP.GT.AND P2, PT, R15, 0x18, PT ;  /* 0x000000180f00780c */ /* 0x000fe20003f44270 */
[----:B------:R-:W-:Y:S01]  /*2470*/  IMAD.WIDE.U32 R10, R59, UR6, R10 ;  /* 0x000000063b0a7c25 */ /* 0x000fe2000f8e000a */
[----:B------:R-:W-:Y:S03]  /*2480*/  BSSY B0, `(.L_x_49) ;  /* 0x0000014000007945 */ /* 0x000fe60003800000 */
[----:B------:R-:W-:-:S04]  /*2490*/  FMUL R6, R7, R14 ;  /* 0x0000000e07067220 */ /* 0x000fc80000400000 */
[----:B------:R-:W-:-:S05]  /*24a0*/  FFMA R6, R67, R0, R6 ;  /* 0x0000000043067223 */ /* 0x000fca0000000006 */
[----:B------:R-:W-:Y:S01]  /*24b0*/  F2FP.F16.F32.PACK_AB R7, RZ, R6 ;  /* 0x00000006ff07723e */ /* 0x000fe200000000ff */
[----:B------:R-:W-:Y:S02]  /*24c0*/  IMAD R6, R23, UR6, RZ ;  /* 0x0000000617067c24 */ /* 0x000fe4000f8e02ff */
[----:B------:R-:W-:Y:S01]  /*24d0*/  IMAD.WIDE.U32 R22, R59, UR6, R8 ;  /* 0x000000063b167c25 */ /* 0x000fe2000f8e0008 */
[----:B------:R-:W-:-:S03]  /*24e0*/  PRMT R58, R7, 0x7610, R58 ;  /* 0x00007610073a7816 */ /* 0x000fc6000000003a */
[----:B------:R-:W-:Y:S02]  /*24f0*/  IMAD R61, R59, UR7, R6 ;  /* 0x000000073b3d7c24 */ /* 0x000fe4000f8e0206 */
[----:B------:R0:W-:Y:S01]  /*2500*/  @P0 STG.E.U16 desc[UR12][R20.64+0x22], R58 ;  /* 0x0000223a14000986 */ /* 0x0001e2000c10150c */
[----:B------:R-:W-:Y:S01]  /*2510*/  LEA R6, P0, R22, UR8, 0x1 ;  /* 0x0000000816067c11 */ /* 0x000fe2000f8008ff */
[----:B------:R-:W-:-:S05]  /*2520*/  IMAD.IADD R7, R23, 0x1, R61 ;  /* 0x0000000117077824 */ /* 0x000fca00078e023d */
[----:B------:R-:W-:Y:S02]  /*2530*/  LEA.HI.X R7, R22, UR9, R7, 0x1, P0 ;  /* 0x0000000916077c11 */ /* 0x000fe400080f0c07 */
[----:B------:R-:W-:-:S04]  /*2540*/  IADD3 R10, P0, R8, R10, RZ ;  /* 0x0000000a080a7210 */ /* 0x000fc80007f1e0ff */
[----:B------:R-:W-:Y:S02]  /*2550*/  IADD3.X R9, R9, R61, R11, P0, !PT ;  /* 0x0000003d09097210 */ /* 0x000fe400007fe40b */
[----:B------:R-:W-:-:S04]  /*2560*/  LEA R8, P0, R10, UR8, 0x1 ;  /* 0x000000080a087c11 */ /* 0x000fc8000f8008ff */
[----:B------:R-:W-:Y:S02]  /*2570*/  LEA.HI.X R9, R10, UR9, R9, 0x1, P0 ;  /* 0x000000090a097c11 */ /* 0x000fe400080f0c09 */
[----:B------:R-:W-:Y:S02]  /*2580*/  ISETP.GT.AND P0, PT, R16, RZ, P2 ;  /* 0x000000ff1000720c */ /* 0x000fe40001704270 */
[----:B------:R-:W-:-:S11]  /*2590*/  P2R R10, PR, RZ, 0x4 ;  /* 0x00000004ff0a7803 */ /* 0x000fd60000000000 */
[----:B0-----:R-:W-:Y:S05]  /*25a0*/  @!P0 BRA `(.L_x_50) ;  /* 0x0000000000048947 */ /* 0x001fea0003800000 */
[----:B------:R0:W5:Y:S02]  /*25b0*/  LDG.E.LTC128B.U16 R56, desc[UR12][R4.64+0x30] ;  /* 0x0000300c04387981 */ /* 0x000164000c1e1520 */
.L_x_50:
[----:B------:R-:W-:Y:S05]  /*25c0*/  BSYNC B0 ;  /* 0x0000000000007941 */ /* 0x000fea0003800000 */
.L_x_49:
[----:B-----5:R-:W-:Y:S01]  /*25d0*/  HADD2.F32 R11, -RZ, R56.H0_H0 ;  /* 0x20000038ff0b7230 */ /* 0x020fe20000004100 */
[----:B------:R-:W-:Y:S01]  /*25e0*/  ISETP.GT.AND P1, PT, R15, 0x19, PT ;  /* 0x000000190f00780c */ /* 0x000fe20003f24270 */
[----:B------:R-:W-:Y:S03]  /*25f0*/  BSSY B0, `(.L_x_51) ;  /* 0x0000009000007945 */ /* 0x000fe60003800000 */
[----:B------:R-:W-:Y:S01]  /*2600*/  FMUL R11, R11, R14 ;  /* 0x0000000e0b0b7220 */ /* 0x000fe20000400000 */
[----:B------:R-:W-:-:S03]  /*2610*/  P2R R10, PR, RZ, 0x2 ;  /* 0x00000002ff0a7803 */ /* 0x000fc60000000000 */
[----:B------:R-:W-:-:S05]  /*2620*/  FFMA R11, R68, R0, R11 ;  /* 0x00000000440b7223 */ /* 0x000fca000000000b */
[----:B------:R-:W-:-:S05]  /*2630*/  F2FP.F16.F32.PACK_AB R11, RZ, R11 ;  /* 0x0000000bff0b723e */ /* 0x000fca00000000ff */
[----:B------:R0:W-:Y:S01]  /*2640*/  @P0 STG.E.U16 desc[UR12][R2.64+0x30], R11 ;  /* 0x0000300b02000986 */ /* 0x0001e2000c10150c */
[----:B------:R-:W-:-:S13]  /*2650*/  ISETP.GT.AND P0, PT, R16, RZ, P1 ;  /* 0x000000ff1000720c */ /* 0x000fda0000f04270 */
[----:B0-----:R-:W-:Y:S05]  /*2660*/  @!P0 BRA `(.L_x_52) ;  /* 0x0000000000048947 */ /* 0x001fea0003800000 */
[----:B------:R0:W5:Y:S02]  /*2670*/  LDG.E.LTC128B.U16 R56, desc[UR12][R4.64+0x32] ;  /* 0x0000320c04387981 */ /* 0x000164000c1e1520 */
.L_x_52:
[----:B------:R-:W-:Y:S05]  /*2680*/  BSYNC B0 ;  /* 0x0000000000007941 */ /* 0x000fea0003800000 */
.L_x_51:
[----:B-----5:R-:W-:Y:S01]  /*2690*/  HADD2.F32 R11, -RZ, R56.H0_H0 ;  /* 0x20000038ff0b7230 */ /* 0x020fe20000004100 */
[----:B------:R-:W-:Y:S04]  /*26a0*/  BSSY B0, `(.L_x_53) ;  /* 0x0000008000007945 */ /* 0x000fe80003800000 */
[----:B------:R-:W-:-:S04]  /*26b0*/  FMUL R10, R11, R14 ;  /* 0x0000000e0b0a7220 */ /* 0x000fc80000400000 */
[----:B------:R-:W-:-:S05]  /*26c0*/  FFMA R10, R69, R0, R10 ;  /* 0x00000000450a7223 */ /* 0x000fca000000000a */
[----:B------:R-:W-:-:S05]  /*26d0*/  F2FP.F16.F32.PACK_AB R10, RZ, R10 ;  /* 0x0000000aff0a723e */ /* 0x000fca00000000ff */
[----:B------:R0:W-:Y:S01]  /*26e0*/  @P0 STG.E.U16 desc[UR12][R2.64+0x32], R10 ;  /* 0x0000320a02000986 */ /* 0x0001e2000c10150c */
[----:B------:R-:W-:-:S13]  /*26f0*/  ISETP.GT.AND P0, PT, R16, 0x8, P2 ;  /* 0x000000081000780c */ /* 0x000fda0001704270 */
[----:B0-----:R-:W-:Y:S05]  /*2700*/  @!P0 BRA `(.L_x_54) ;  /* 0x0000000000048947 */ /* 0x001fea0003800000 */
[----:B------:R0:W5:Y:S02]  /*2710*/  LDG.E.LTC128B.U16 R56, desc[UR12][R12.64+0x30] ;  /* 0x0000300c0c387981 */ /* 0x000164000c1e1520 */
.L_x_54:
[----:B------:R-:W-:Y:S05]  /*2720*/  BSYNC B0 ;  /* 0x0000000000007941 */ /* 0x000fea0003800000 */
.L_x_53:
        /* <DEDUP_REMOVED lines=9> */
.L_x_56:
[----:B------:R-:W-:Y:S05]  /*27c0*/  BSYNC B0 ;  /* 0x0000000000007941 */ /* 0x000fea0003800000 */
.L_x_55:
        /* <DEDUP_REMOVED lines=11> */
.L_x_58:
[----:B------:R-:W-:Y:S05]  /*2880*/  BSYNC B0 ;  /* 0x0000000000007941 */ /* 0x000fea0003800000 */
.L_x_57:
        /* <DEDUP_REMOVED lines=11> */
.L_x_60:
[----:B------:R-:W-:Y:S05]  /*2940*/  BSYNC B0 ;  /* 0x0000000000007941 */ /* 0x000fea0003800000 */
.L_x_59:
        /* <DEDUP_REMOVED lines=9> */
.L_x_62:
[----:B------:R-:W-:Y:S05]  /*29e0*/  BSYNC B0 ;  /* 0x0000000000007941 */ /* 0x000fea0003800000 */
.L_x_61:
        /* <DEDUP_REMOVED lines=9> */
.L_x_64:
[----:B------:R-:W-:Y:S05]  /*2a80*/  BSYNC B0 ;  /* 0x0000000000007941 */ /* 0x000fea0003800000 */
.L_x_63:
        /* <DEDUP_REMOVED lines=11> */
.L_x_66:
[----:B------:R-:W-:Y:S05]  /*2b40*/  BSYNC B0 ;  /* 0x0000000000007941 */ /* 0x000fea0003800000 */
.L_x_65:
[----:B-----5:R-:W-:Y:S01]  /*2b50*/  HADD2.F32 R11, -RZ, R56.H0_H0 ;  /* 0x20000038ff0b7230 */ /* 0x020fe20000004100 */
[----:B------:R-:W-:Y:S01]  /*2b60*/  ISETP.GT.AND P4, PT, R15, 0x29, PT ;  /* 0x000000290f00780c */ /* 0x000fe20003f84270 */
[----:B------:R-:W-:Y:S03]  /*2b70*/  BSSY B0, `(.L_x_67) ;  /* 0x0000008000007945 */ /* 0x000fe60003800000 */
[----:B------:R-:W-:-:S04]  /*2b80*/  FMUL R11, R11, R14 ;  /* 0x0000000e0b0b7220 */ /* 0x000fc80000400000 */
[----:B------:R-:W-:-:S05]  /*2b90*/  FFMA R11, R76, R0, R11 ;  /* 0x000000004c0b7223 */ /* 0x000fca000000000b */
[----:B------:R-:W-:-:S05]  /*2ba0*/  F2FP.F16.F32.PACK_AB R11, RZ, R11 ;  /* 0x0000000bff0b723e */ /* 0x000fca00000000ff */
[----:B------:R0:W-:Y:S01]  /*2bb0*/  @P0 STG.E.U16 desc[UR12][R2.64+0x50], R11 ;  /* 0x0000500b02000986 */ /* 0x0001e2000c10150c */
[----:B------:R-:W-:-:S13]  /*2bc0*/  ISETP.GT.AND P0, PT, R16, RZ, P4 ;  /* 0x000000ff1000720c */ /* 0x000fda0002704270 */
[----:B0-----:R-:W-:Y:S05]  /*2bd0*/  @!P0 BRA `(.L_x_68) ;  /* 0x0000000000048947 */ /* 0x001fea0003800000 */
[----:B------:R0:W5:Y:S02]  /*2be0*/  LDG.E.LTC128B.U16 R56, desc[UR12][R4.64+0x52] ;  /* 0x0000520c04387981 */ /* 0x000164000c1e1520 */
.L_x_68:
[----:B------:R-:W-:Y:S05]  /*2bf0*/  BSYNC B0 ;  /* 0x0000000000007941 */ /* 0x000fea0003800000 */
.L_x_67:
        /* <DEDUP_REMOVED lines=9> */
.L_x_70:
[----:B------:R-:W-:Y:S05]  /*2c90*/  BSYNC B0 ;  /* 0x0000000000007941 */ /* 0x000fea0003800000 */
.L_x_69:
        /* <DEDUP_REMOVED lines=9> */
.L_x_72:
[----:B------:R-:W-:Y:S05]  /*2d30*/  BSYNC B0 ;  /* 0x0000000000007941 */ /* 0x000fea0003800000 */
.L_x_71:
        /* <DEDUP_REMOVED lines=10> */
.L_x_74:
[----:B------:R-:W-:Y:S05]  /*2de0*/  BSYNC B0 ;  /* 0x0000000000007941 */ /* 0x000fea0003800000 */
.L_x_73:
        /* <DEDUP_REMOVED lines=10> */
.L_x_76:
[----:B------:R-:W-:Y:S05]  /*2e90*/  BSYNC B0 ;  /* 0x0000000000007941 */ /* 0x000fea0003800000 */
.L_x_75:
        /* <DEDUP_REMOVED lines=9> */
.L_x_78:
[----:B------:R-:W-:Y:S05]  /*2f30*/  BSYNC B0 ;  /* 0x0000000000007941 */ /* 0x000fea0003800000 */
.L_x_77:
        /* <DEDUP_REMOVED lines=9> */
.L_x_80:
[----:B------:R-:W-:Y:S05]  /*2fd0*/  BSYNC B0 ;  /* 0x0000000000007941 */ /* 0x000fea0003800000 */
.L_x_79:
        /* <DEDUP_REMOVED lines=10> */
.L_x_82:
[----:B------:R-:W-:Y:S05]  /*3080*/  BSYNC B0 ;  /* 0x0000000000007941 */ /* 0x000fea0003800000 */
.L_x_81:
[----:B-----5:R-:W-:Y:S01]  /*3090*/  HADD2.F32 R11, -RZ, R56.H0_H0 ;  /* 0x20000038ff0b7230 */ /* 0x020fe20000004100 */
[----:B------:R-:W-:Y:S04]  /*30a0*/  BSSY B0, `(.L_x_83) ;  /* 0x000000d000007945 */ /* 0x000fe80003800000 */
[----:B------:R-:W-:-:S04]  /*30b0*/  FMUL R11, R11, R14 ;  /* 0x0000000e0b0b7220 */ /* 0x000fc80000400000 */
[----:B------:R-:W-:-:S05]  /*30c0*/  FFMA R11, R84, R0, R11 ;  /* 0x00000000540b7223 */ /* 0x000fca000000000b */
[----:B------:R-:W-:-:S05]  /*30d0*/  F2FP.F16.F32.PACK_AB R11, RZ, R11 ;  /* 0x0000000bff0b723e */ /* 0x000fca00000000ff */
[----:B------:R1:W-:Y:S01]  /*30e0*/  @P0 STG.E.U16 desc[UR12][R2.64+0x70], R11 ;  /* 0x0000700b02000986 */ /* 0x0003e2000c10150c */
[----:B------:R-:W-:-:S05]  /*30f0*/  IADD3 R22, P0, R57, R20, RZ ;  /* 0x0000001439167210 */ /* 0x000fca0007f1e0ff */
[----:B------:R-:W-:Y:S01]  /*3100*/  IMAD.X R23, R17, 0x1, R21, P0 ;  /* 0x0000000111177824 */ /* 0x000fe200000e0615 */
[----:B------:R-:W-:-:S05]  /*3110*/  IADD3 R10, P0, R57, R2, RZ ;  /* 0x00000002390a7210 */ /* 0x000fca0007f1e0ff */
[----:B-1----:R-:W-:Y:S01]  /*3120*/  IMAD.X R11, R17, 0x1, R3, P0 ;  /* 0x00000001110b7824 */ /* 0x002fe200000e0603 */
[----:B------:R-:W-:-:S04]  /*3130*/  ISETP.GT.AND P0, PT, R15, 0x39, PT ;  /* 0x000000390f00780c */ /* 0x000fc80003f04270 */
[----:B------:R-:W-:-:S13]  /*3140*/  ISETP.GT.AND P5, PT, R16, RZ, P0 ;  /* 0x000000ff1000720c */ /* 0x000fda00007a4270 */
[----:B------:R-:W-:Y:S05]  /*3150*/  @!P5 BRA `(.L_x_84) ;  /* 0x000000000004d947 */ /* 0x000fea0003800000 */
[----:B------:R1:W5:Y:S02]  /*3160*/  LDG.E.LTC128B.U16 R56, desc[UR12][R4.64+0x72] ;  /* 0x0000720c04387981 */ /* 0x000364000c1e1520 */
.L_x_84:
[----:B------:R-:W-:Y:S05]  /*3170*/  BSYNC B0 ;  /* 0x0000000000007941 */ /* 0x000fea0003800000 */
.L_x_83:
[----:B01-345:R-:W-:Y:S01]  /*3180*/  HADD2.F32 R5, -RZ, R56.H0_H0 ;  /* 0x20000038ff057230 */ /* 0x03bfe20000004100 */
        /* <DEDUP_REMOVED lines=8> */
.L_x_86:
[----:B------:R-:W-:Y:S05]  /*3210*/  BSYNC B0 ;  /* 0x0000000000007941 */ /* 0x000fea0003800000 */
.L_x_85:
[----:B-----5:R-:W-:Y:S01]  /*3220*/  HADD2.F32 R3, -RZ, R56.H0_H0 ;  /* 0x20000038ff037230 */ /* 0x020fe20000004100 */
[----:B------:R-:W-:Y:S04]  /*3230*/  BSSY B0, `(.L_x_87) ;  /* 0x0000008000007945 */ /* 0x000fe80003800000 */
[----:B------:R-:W-:-:S04]  /*3240*/  FMUL R3, R3, R14 ;  /* 0x0000000e03037220 */ /* 0x000fc80000400000 */
[----:B------:R-:W-:-:S05]  /*3250*/  FFMA R3, R86, R0, R3 ;  /* 0x0000000056037223 */ /* 0x000fca0000000003 */
[----:B------:R-:W-:-:S05]  /*3260*/  F2FP.F16.F32.PACK_AB R3, RZ, R3 ;  /* 0x00000003ff03723e */ /* 0x000fca00000000ff */
[----:B------:R1:W-:Y:S01]  /*3270*/  @P5 STG.E.U16 desc[UR12][R20.64+0x70], R3 ;  /* 0x0000700314005986 */ /* 0x0003e2000c10150c */
[----:B------:R-:W-:-:S13]  /*3280*/  ISETP.GT.AND P5, PT, R16, 0x8, P0 ;  /* 0x000000081000780c */ /* 0x000fda00007a4270 */
[----:B-1----:R-:W-:Y:S05]  /*3290*/  @!P5 BRA `(.L_x_88) ;  /* 0x000000000004d947 */ /* 0x002fea0003800000 */
[----:B------:R1:W5:Y:S02]  /*32a0*/  LDG.E.LTC128B.U16 R56, desc[UR12][R12.64+0x72] ;  /* 0x0000720c0c387981 */ /* 0x000364000c1e1520 */
.L_x_88:
[----:B------:R-:W-:Y:S05]  /*32b0*/  BSYNC B0 ;  /* 0x0000000000007941 */ /* 0x000fea0003800000 */
.L_x_87:
[----:B-----5:R-:W-:-:S05]  /*32c0*/  HADD2.F32 R3, -RZ, R56.H0_H0 ;  /* 0x20000038ff037230 */ /* 0x020fca0000004100 */
[----:B------:R-:W-:-:S04]  /*32d0*/  FMUL R2, R3, R14 ;  /* 0x0000000e03027220 */ /* 0x000fc80000400000 */
[----:B------:R-:W-:-:S05]  /*32e0*/  FFMA R2, R87, R0, R2 ;  /* 0x0000000057027223 */ /* 0x000fca0000000002 */
[----:B------:R-:W-:-:S05]  /*32f0*/  F2FP.F16.F32.PACK_AB R2, RZ, R2 ;  /* 0x00000002ff02723e */ /* 0x000fca00000000ff */
[----:B------:R3:W-:Y:S01]  /*3300*/  @P5 STG.E.U16 desc[UR12][R20.64+0x72], R2 ;  /* 0x0000720214005986 */ /* 0x0007e2000c10150c */
[----:B------:R-:W-:-:S04]  /*3310*/  ISETP.GT.AND P5, PT, R15, RZ, PT ;  /* 0x000000ff0f00720c */ /* 0x000fc80003fa4270 */
[----:B------:R-:W-:-:S13]  /*3320*/  ISETP.GT.AND P5, PT, R16, 0x40, P5 ;  /* 0x000000401000780c */ /* 0x000fda0002fa4270 */
[----:B------:R-:W4:Y:S01]  /*3330*/  @P5 LDG.E.LTC128B.U16 R56, desc[UR12][R6.64] ;  /* 0x0000000c06385981 */ /* 0x000f22000c1e1520 */
[----:B------:R-:W-:Y:S01]  /*3340*/  BSSY B0, `(.L_x_89) ;  /* 0x000000a000007945 */ /* 0x000fe20003800000 */
[----:B----4-:R-:W-:-:S05]  /*3350*/  HADD2.F32 R3, -RZ, R56.H0_H0 ;  /* 0x20000038ff037230 */ /* 0x010fca0000004100 */
[----:B------:R-:W-:-:S04]  /*3360*/  FMUL R3, R3, R14 ;  /* 0x0000000e03037220 */ /* 0x000fc80000400000 */
[----:B------:R-:W-:-:S05]  /*3370*/  FFMA R3, R24, R0, R3 ;  /* 0x0000000018037223 */ /* 0x000fca0000000003 */
[----:B------:R-:W-:-:S05]  /*3380*/  F2FP.F16.F32.PACK_AB R3, RZ, R3 ;  /* 0x00000003ff03723e */ /* 0x000fca00000000ff */
[----:B------:R3:W-:Y:S01]  /*3390*/  @P5 STG.E.U16 desc[UR12][R10.64], R3 ;  /* 0x000000030a005986 */ /* 0x0007e2000c10150c */
[----:B------:R-:W-:-:S04]  /*33a0*/  ISETP.GT.AND P5, PT, R15, 0x1, PT ;  /* 0x000000010f00780c */ /* 0x000fc80003fa4270 */
[----:B------:R-:W-:-:S13]  /*33b0*/  ISETP.GT.AND P5, PT, R16, 0x40, P5 ;  /* 0x000000401000780c */ /* 0x000fda0002fa4270 */
[----:B---3--:R-:W-:Y:S05]  /*33c0*/  @!P5 BRA `(.L_x_90) ;  /* 0x000000000004d947 */ /* 0x008fea0003800000 */
[----:B------:R3:W5:Y:S02]  /*33d0*/  LDG.E.LTC128B.U16 R56, desc[UR12][R6.64+0x2] ;  /* 0x0000020c06387981 */ /* 0x000764000c1e1520 */
.L_x_90:
[----:B------:R-:W-:Y:S05]  /*33e0*/  BSYNC B0 ;  /* 0x0000000000007941 */ /* 0x000fea0003800000 */
.L_x_89:
[----:B-----5:R-:W-:Y:S01]  /*33f0*/  HADD2.F32 R3, -RZ, R56.H0_H0 ;  /* 0x20000038ff037230 */ /* 0x020fe20000004100 */
[----:B------:R-:W-:Y:S04]  /*3400*/  BSSY B0, `(.L_x_91) ;  /* 0x000000c000007945 */ /* 0x000fe80003800000 */
[----:B------:R-:W-:Y:S01]  /*3410*/  FMUL R2, R3, R14 ;  /* 0x0000000e03027220 */ /* 0x000fe20000400000 */
[----:B------:R-:W-:-:S03]  /*3420*/  @P5 IMAD.MOV.U32 R3, RZ, RZ, R11 ;  /* 0x000000ffff035224 */ /* 0x000fc600078e000b */
[----:B------:R-:W-:-:S05]  /*3430*/  FFMA R2, R25, R0, R2 ;  /* 0x0000000019027223 */ /* 0x000fca0000000002 */
[----:B------:R-:W-:-:S04]  /*3440*/  F2FP.F16.F32.PACK_AB R2, RZ, R2 ;  /* 0x00000002ff02723e */ /* 0x000fc800000000ff */
[----:B------:R-:W-:Y:S01]  /*3450*/  PRMT R4, R2, 0x7610, R4 ;  /* 0x0000761002047816 */ /* 0x000fe20000000004 */
[----:B------:R-:W-:-:S05]  /*3460*/  @P5 IMAD.MOV.U32 R2, RZ, RZ, R10 ;  /* 0x000000ffff025224 */ /* 0x000fca00078e000a */
[----:B------:R4:W-:Y:S01]  /*3470*/  @P5 STG.E.U16 desc[UR12][R2.64+0x2], R4 ;  /* 0x0000020402005986 */ /* 0x0009e2000c10150c */
[----:B------:R-:W-:-:S04]  /*3480*/  ISETP.GT.AND P5, PT, R15, RZ, PT ;  /* 0x000000ff0f00720c */ /* 0x000fc80003fa4270 */
[----:B------:R-:W-:-:S13]  /*3490*/  ISETP.GT.AND P5, PT, R16, 0x48, P5 ;  /* 0x000000481000780c */ /* 0x000fda0002fa4270 */
[----:B----4-:R-:W-:Y:S05]  /*34a0*/  @!P5 BRA `(.L_x_92) ;  /* 0x000000000004d947 */ /* 0x010fea0003800000 */
[----:B------:R4:W5:Y:S02]  /*34b0*/  LDG.E.LTC128B.U16 R56, desc[UR12][R8.64] ;  /* 0x0000000c08387981 */ /* 0x000964000c1e1520 */
.L_x_92:
[----:B------:R-:W-:Y:S05]  /*34c0*/  BSYNC B0 ;  /* 0x0000000000007941 */ /* 0x000fea0003800000 */
.L_x_91:
[----:B-----5:R-:W-:Y:S01]  /*34d0*/  HADD2.F32 R3, -RZ, R56.H0_H0 ;  /* 0x20000038ff037230 */ /* 0x020fe20000004100 */
[----:B------:R-:W-:Y:S04]  /*34e0*/  BSSY B0, `(.L_x_93) ;  /* 0x0000009000007945 */ /* 0x000fe80003800000 */
[----:B------:R-:W-:-:S04]  /*34f0*/  FMUL R3, R3, R14 ;  /* 0x0000000e03037220 */ /* 0x000fc80000400000 */
[----:B------:R-:W-:-:S05]  /*3500*/  FFMA R3, R26, R0, R3 ;  /* 0x000000001a037223 */ /* 0x000fca0000000003 */
[----:B------:R-:W-:-:S05]  /*3510*/  F2FP.F16.F32.PACK_AB R3, RZ, R3 ;  /* 0x00000003ff03723e */ /* 0x000fca00000000ff */
[----:B------:R0:W-:Y:S01]  /*3520*/  @P5 STG.E.U16 desc[UR12][R22.64], R3 ;  /* 0x0000000316005986 */ /* 0x0001e2000c10150c */
[----:B------:R-:W-:-:S04]  /*3530*/  ISETP.GT.AND P5, PT, R15, 0x1, PT ;  /* 0x000000010f00780c */ /* 0x000fc80003fa4270 */
[----:B------:R-:W-:-:S13]  /*3540*/  ISETP.GT.AND P5, PT, R16, 0x48, P5 ;  /* 0x000000481000780c */ /* 0x000fda0002fa4270 */
[----:B0-----:R-:W-:Y:S05]  /*3550*/  @!P5 BRA `(.L_x_94) ;  /* 0x000000000004d947 */ /* 0x001fea0003800000 */
[----:B------:R0:W5:Y:S02]  /*3560*/  LDG.E.LTC128B.U16 R56, desc[UR12][R8.64+0x2] ;  /* 0x0000020c08387981 */ /* 0x000164000c1e1520 */
.L_x_94:
[----:B------:R-:W-:Y:S05]  /*3570*/  BSYNC B0 ;  /* 0x0000000000007941 */ /* 0x000fea0003800000 */
.L_x_93:
        /* <DEDUP_REMOVED lines=10> */
.L_x_96:
[----:B------:R-:W-:Y:S05]  /*3620*/  BSYNC B0 ;  /* 0x0000000000007941 */ /* 0x000fea0003800000 */
.L_x_95:
[----:B-----5:R-:W-:Y:S01]  /*3630*/  HADD2.F32 R3, -RZ, R56.H0_H0 ;  /* 0x20000038ff037230 */ /* 0x020fe20000004100 */
[----:B------:R-:W-:Y:S01]  /*3640*/  BSSY B0, `(.L_x_97) ;  /* 0x000000c000007945 */ /* 0x000fe20003800000 */
[----:B------:R-:W-:-:S03]  /*3650*/  @P5 IMAD.MOV.U32 R2, RZ, RZ, R10 ;  /* 0x000000ffff025224 */ /* 0x000fc600078e000a */
[----:B------:R-:W-:-:S04]  /*3660*/  FMUL R3, R3, R14 ;  /* 0x0000000e03037220 */ /* 0x000fc80000400000 */
[----:B------:R-:W-:-:S05]  /*3670*/  FFMA R3, R28, R0, R3 ;  /* 0x000000001c037223 */ /* 0x000fca0000000003 */
[----:B------:R-:W-:-:S04]  /*3680*/  F2FP.F16.F32.PACK_AB R3, RZ, R3 ;  /* 0x00000003ff03723e */ /* 0x000fc800000000ff */
[----:B------:R-:W-:Y:S01]  /*3690*/  PRMT R4, R3, 0x7610, R4 ;  /* 0x0000761003047816 */ /* 0x000fe20000000004 */
[----:B------:R-:W-:-:S05]  /*36a0*/  @P5 IMAD.MOV.U32 R3, RZ, RZ, R11 ;  /* 0x000000ffff035224 */ /* 0x000fca00078e000b */
[----:B------:R0:W-:Y:S01]  /*36b0*/  @P5 STG.E.U16 desc[UR12][R2.64+0x10], R4 ;  /* 0x0000100402005986 */ /* 0x0001e2000c10150c */
[----:B------:R-:W-:-:S04]  /*36c0*/  ISETP.GT.AND P5, PT, R15, 0x9, PT ;  /* 0x000000090f00780c */ /* 0x000fc80003fa4270 */
[----:B------:R-:W-:-:S13]  /*36d0*/  ISETP.GT.AND P5, PT, R16, 0x40, P5 ;  /* 0x000000401000780c */ /* 0x000fda0002fa4270 */
[----:B0-----:R-:W-:Y:S05]  /*36e0*/  @!P5 BRA `(.L_x_98) ;  /* 0x000000000004d947 */ /* 0x001fea0003800000 */
[----:B------:R0:W5:Y:S02]  /*36f0*/  LDG.E.LTC128B.U16 R56, desc[UR12][R6.64+0x12] ;  /* 0x0000120c06387981 */ /* 0x000164000c1e1520 */
.L_x_98:
[----:B------:R-:W-:Y:S05]  /*3700*/  BSYNC B0 ;  /* 0x0000000000007941 */ /* 0x000fea0003800000 */
.L_x_97:
        /* <DEDUP_REMOVED lines=13> */
.L_x_100:
[----:B------:R-:W-:Y:S05]  /*37e0*/  BSYNC B0 ;  /* 0x0000000000007941 */ /* 0x000fea0003800000 */
.L_x_99:
        /* <DEDUP_REMOVED lines=10> */
.L_x_102:
[----:B------:R-:W-:Y:S05]  /*3890*/  BSYNC B0 ;  /* 0x0000000000007941 */ /* 0x000fea0003800000 */
.L_x_101:
        /* <DEDUP_REMOVED lines=13> */
.L_x_104:
[----:B------:R-:W-:Y:S05]  /*3970*/  BSYNC B0 ;  /* 0x0000000000007941 */ /* 0x000fea0003800000 */
.L_x_103:
        /* <DEDUP_REMOVED lines=13> */
.L_x_106:
[----:B------:R-:W-:Y:S05]  /*3a50*/  BSYNC B0 ;  /* 0x0000000000007941 */ /* 0x000fea0003800000 */
.L_x_105:
        /* <DEDUP_REMOVED lines=13> */
.L_x_108:
[----:B------:R-:W-:Y:S05]  /*3b30*/  BSYNC B0 ;  /* 0x0000000000007941 */ /* 0x000fea0003800000 */
.L_x_107:
        /* <DEDUP_REMOVED lines=13> */
.L_x_110:
[----:B------:R-:W-:Y:S05]  /*3c10*/  BSYNC B0 ;  /* 0x0000000000007941 */ /* 0x000fea0003800000 */
.L_x_109:
        /* <DEDUP_REMOVED lines=13> */
.L_x_112:
[----:B------:R-:W-:Y:S05]  /*3cf0*/  BSYNC B0 ;  /* 0x0000000000007941 */ /* 0x000fea0003800000 */
.L_x_111:
        /* <DEDUP_REMOVED lines=13> */
.L_x_114:
[----:B------:R-:W-:Y:S05]  /*3dd0*/  BSYNC B0 ;  /* 0x0000000000007941 */ /* 0x000fea0003800000 */
.L_x_113:
        /* <DEDUP_REMOVED lines=13> */
.L_x_116:
[----:B------:R-:W-:Y:S05]  /*3eb0*/  BSYNC B0 ;  /* 0x0000000000007941 */ /* 0x000fea0003800000 */
.L_x_115:
        /* <DEDUP_REMOVED lines=13> */
.L_x_118:
[----:B------:R-:W-:Y:S05]  /*3f90*/  BSYNC B0 ;  /* 0x0000000000007941 */ /* 0x000fea0003800000 */
.L_x_117:
        /* <DEDUP_REMOVED lines=13> */
.L_x_120:
[----:B------:R-:W-:Y:S05]  /*4070*/  BSYNC B0 ;  /* 0x0000000000007941 */ /* 0x000fea0003800000 */
.L_x_119:
        /* <DEDUP_REMOVED lines=13> */
.L_x_122:
[----:B------:R-:W-:Y:S05]  /*4150*/  BSYNC B0 ;  /* 0x0000000000007941 */ /* 0x000fea0003800000 */
.L_x_121:
        /* <DEDUP_REMOVED lines=13> */
.L_x_124:
[----:B------:R-:W-:Y:S05]  /*4230*/  BSYNC B0 ;  /* 0x0000000000007941 */ /* 0x000fea0003800000 */
.L_x_123:
        /* <DEDUP_REMOVED lines=13> */
.L_x_126:
[----:B------:R-:W-:Y:S05]  /*4310*/  BSYNC B0 ;  /* 0x0000000000007941 */ /* 0x000fea0003800000 */
.L_x_125:
        /* <DEDUP_REMOVED lines=9> */
[----:B------:R-:W-:-:S13]  /*43b0*/  ISETP.GT.AND P5, PT, R16, 0x40, P6 ;  /* 0x000000401000780c */ /* 0x000fda00037a4270 */
[----:B0-----:R-:W-:Y:S05]  /*43c0*/  @!P5 BRA `(.L_x_128) ;  /* 0x000000000004d947 */ /* 0x001fea0003800000 */
[----:B------:R0:W5:Y:S02]  /*43d0*/  LDG.E.LTC128B.U16 R56, desc[UR12][R6.64+0x50] ;  /* 0x0000500c06387981 */ /* 0x000164000c1e1520 */
.L_x_128:
[----:B------:R-:W-:Y:S05]  /*43e0*/  BSYNC B0 ;  /* 0x0000000000007941 */ /* 0x000fea0003800000 */
.L_x_127:
        /* <DEDUP_REMOVED lines=12> */
.L_x_130:
[----:B------:R-:W-:Y:S05]  /*44b0*/  BSYNC B0 ;  /* 0x0000000000007941 */ /* 0x000fea0003800000 */
.L_x_129:
[----:B-----5:R-:W-:Y:S01]  /*44c0*/  HADD2.F32 R3, -RZ, R56.H0_H0 ;  /* 0x20000038ff037230 */ /* 0x020fe20000004100 */
[----:B------:R-:W-:Y:S01]  /*44d0*/  ISETP.GT.AND P6, PT, R16, 0x48, P6 ;  /* 0x000000481000780c */ /* 0x000fe200037c4270 */
[----:B------:R-:W-:Y:S03]  /*44e0*/  BSSY B0, `(.L_x_131) ;  /* 0x000000a000007945 */ /* 0x000fe60003800000 */
[----:B------:R-:W-:Y:S01]  /*44f0*/  FMUL R2, R3, R14 ;  /* 0x0000000e03027220 */ /* 0x000fe20000400000 */
[----:B------:R-:W-:-:S03]  /*4500*/  @P5 IMAD.MOV.U32 R3, RZ, RZ, R11 ;  /* 0x000000ffff035224 */ /* 0x000fc600078e000b */
[----:B------:R-:W-:-:S05]  /*4510*/  FFMA R2, R45, R0, R2 ;  /* 0x000000002d027223 */ /* 0x000fca0000000002 */
[----:B------:R-:W-:-:S04]  /*4520*/  F2FP.F16.F32.PACK_AB R2, RZ, R2 ;  /* 0x00000002ff02723e */ /* 0x000fc800000000ff */
[----:B------:R-:W-:Y:S01]  /*4530*/  PRMT R4, R2, 0x7610, R4 ;  /* 0x0000761002047816 */ /* 0x000fe20000000004 */
[----:B------:R-:W-:-:S05]  /*4540*/  @P5 IMAD.MOV.U32 R2, RZ, RZ, R10 ;  /* 0x000000ffff025224 */ /* 0x000fca00078e000a */
[----:B------:R0:W-:Y:S01]  /*4550*/  @P5 STG.E.U16 desc[UR12][R2.64+0x52], R4 ;  /* 0x0000520402005986 */ /* 0x0001e2000c10150c */
[----:B------:R-:W-:Y:S05]  /*4560*/  @!P6 BRA `(.L_x_132) ;  /* 0x000000000004e947 */ /* 0x000fea0003800000 */
[----:B------:R0:W5:Y:S02]  /*4570*/  LDG.E.LTC128B.U16 R56, desc[UR12][R8.64+0x50] ;  /* 0x0000500c08387981 */ /* 0x000164000c1e1520 */
.L_x_132:
[----:B------:R-:W-:Y:S05]  /*4580*/  BSYNC B0 ;  /* 0x0000000000007941 */ /* 0x000fea0003800000 */
.L_x_131:
[----:B0----5:R-:W-:Y:S01]  /*4590*/  HADD2.F32 R3, -RZ, R56.H0_H0 ;  /* 0x20000038ff037230 */ /* 0x021fe20000004100 */
[----:B------:R-:W-:Y:S01]  /*45a0*/  ISETP.GT.AND P4, PT, R16, 0x48, P4 ;  /* 0x000000481000780c */ /* 0x000fe20002784270 */
[----:B------:R-:W-:Y:S01]  /*45b0*/  @P6 IMAD.MOV.U32 R2, RZ, RZ, R18 ;  /* 0x000000ffff026224 */ /* 0x000fe200078e0012 */
[----:B------:R-:W-:Y:S02]  /*45c0*/  BSSY B0, `(.L_x_133) ;  /* 0x0000009000007945 */ /* 0x000fe40003800000 */
[----:B------:R-:W-:-:S04]  /*45d0*/  FMUL R3, R3, R14 ;  /* 0x0000000e03037220 */ /* 0x000fc80000400000 */
[----:B------:R-:W-:-:S05]  /*45e0*/  FFMA R3, R46, R0, R3 ;  /* 0x000000002e037223 */ /* 0x000fca0000000003 */
[----:B------:R-:W-:-:S04]  /*45f0*/  F2FP.F16.F32.PACK_AB R3, RZ, R3 ;  /* 0x00000003ff03723e */ /* 0x000fc800000000ff */
[----:B------:R-:W-:Y:S01]  /*4600*/  PRMT R4, R3, 0x7610, R4 ;  /* 0x0000761003047816 */ /* 0x000fe20000000004 */
[----:B------:R-:W-:-:S05]  /*4610*/  @P6 IMAD.MOV.U32 R3, RZ, RZ, R19 ;  /* 0x000000ffff036224 */ /* 0x000fca00078e0013 */
[----:B------:R0:W-:Y:S01]  /*4620*/  @P6 STG.E.U16 desc[UR12][R2.64+0x50], R4 ;  /* 0x0000500402006986 */ /* 0x0001e2000c10150c */
[----:B------:R-:W-:Y:S05]  /*4630*/  @!P4 BRA `(.L_x_134) ;  /* 0x000000000004c947 */ /* 0x000fea0003800000 */
[----:B------:R0:W5:Y:S02]  /*4640*/  LDG.E.LTC128B.U16 R56, desc[UR12][R8.64+0x52] ;  /* 0x0000520c08387981 */ /* 0x000164000c1e1520 */
.L_x_134:
[----:B------:R-:W-:Y:S05]  /*4650*/  BSYNC B0 ;  /* 0x0000000000007941 */ /* 0x000fea0003800000 */
.L_x_133:
[----:B0----5:R-:W-:Y:S01]  /*4660*/  HADD2.F32 R3, -RZ, R56.H0_H0 ;  /* 0x20000038ff037230 */ /* 0x021fe20000004100 */
        /* <DEDUP_REMOVED lines=11> */
.L_x_136:
[----:B------:R-:W-:Y:S05]  /*4720*/  BSYNC B0 ;  /* 0x0000000000007941 */ /* 0x000fea0003800000 */
.L_x_135:
        /* <DEDUP_REMOVED lines=12> */
.L_x_138:
[----:B------:R-:W-:Y:S05]  /*47f0*/  BSYNC B0 ;  /* 0x0000000000007941 */ /* 0x000fea0003800000 */
.L_x_137:
        /* <DEDUP_REMOVED lines=12> */
.L_x_140:
[----:B------:R-:W-:Y:S05]  /*48c0*/  BSYNC B0 ;  /* 0x0000000000007941 */ /* 0x000fea0003800000 */
.L_x_139:
        /* <DEDUP_REMOVED lines=12> */
.L_x_142:
[----:B------:R-:W-:Y:S05]  /*4990*/  BSYNC B0 ;  /* 0x0000000000007941 */ /* 0x000fea0003800000 */
.L_x_141:
        /* <DEDUP_REMOVED lines=12> */
.L_x_144:
[----:B------:R-:W-:Y:S05]  /*4a60*/  BSYNC B0 ;  /* 0x0000000000007941 */ /* 0x000fea0003800000 */
.L_x_143:
        /* <DEDUP_REMOVED lines=12> */
.L_x_146:
[----:B------:R-:W-:Y:S05]  /*4b30*/  BSYNC B0 ;  /* 0x0000000000007941 */ /* 0x000fea0003800000 */
.L_x_145:
        /* <DEDUP_REMOVED lines=9> */
.L_x_148:
[----:B------:R-:W-:Y:S05]  /*4bd0*/  BSYNC B0 ;  /* 0x0000000000007941 */ /* 0x000fea0003800000 */
.L_x_147:
[----:B-----5:R-:W-:Y:S01]  /*4be0*/  HADD2.F32 R3, -RZ, R56.H0_H0 ;  /* 0x20000038ff037230 */ /* 0x020fe20000004100 */
[----:B------:R-:W-:Y:S01]  /*4bf0*/  ISETP.GT.AND P0, PT, R16, 0x48, P0 ;  /* 0x000000481000780c */ /* 0x000fe20000704270 */
[----:B0-----:R-:W-:Y:S01]  /*4c00*/  @P1 IMAD.MOV.U32 R2, RZ, RZ, R18 ;  /* 0x000000ffff021224 */ /* 0x001fe200078e0012 */
        /* <DEDUP_REMOVED lines=9> */
.L_x_150:
[----:B------:R-:W-:Y:S05]  /*4ca0*/  BSYNC B0 ;  /* 0x0000000000007941 */ /* 0x000fea0003800000 */
.L_x_149:
[----:B0----5:R-:W-:-:S05]  /*4cb0*/  HADD2.F32 R3, -RZ, R56.H0_H0 ;  /* 0x20000038ff037230 */ /* 0x021fca0000004100 */
[----:B------:R-:W-:-:S04]  /*4cc0*/  FMUL R14, R3, R14 ;  /* 0x0000000e030e7220 */ /* 0x000fc80000400000 */
[----:B------:R-:W-:Y:S01]  /*4cd0*/  FFMA R14, R55, R0, R14 ;  /* 0x00000000370e7223 */ /* 0x000fe2000000000e */
[----:B------:R-:W-:Y:S06]  /*4ce0*/  @!P0 EXIT ;  /* 0x000000000000894d */ /* 0x000fec0003800000 */
[----:B------:R-:W-:-:S05]  /*4cf0*/  F2FP.F16.F32.PACK_AB R14, RZ, R14 ;  /* 0x0000000eff0e723e */ /* 0x000fca00000000ff */
[----:B------:R-:W-:Y:S01]  /*4d00*/  STG.E.U16 desc[UR12][R18.64+0x72], R14 ;  /* 0x0000720e12007986 */ /* 0x000fe2000c10150c */
[----:B------:R-:W-:Y:S05]  /*4d10*/  EXIT ;  /* 0x000000000000794d */ /* 0x000fea0003800000 */
.L_x_28:
[----:B------:R-:W-:Y:S01]  /*4d20*/  ULDC.64 UR4, c[0x0][0x5c8] ;  /* 0x0001720000047ab9 */ /* 0x000fe20000000a00 */
[-C--:B------:R-:W-:Y:S01]  /*4d30*/  FMUL R56, R56, R0.reuse ;  /* 0x0000000038387220 */ /* 0x080fe20000400000 */
[----:B------:R-:W-:Y:S01]  /*4d40*/  LEA R2, P1, R10, UR4, 0x1 ;  /* 0x000000040a027c11 */ /* 0x000fe2000f8208ff */
[----:B------:R-:W-:Y:S01]  /*4d50*/  IMAD.SHL.U32 R7, R20, 0x2, RZ ;  /* 0x0000000214077824 */ /* 0x000fe200078e00ff */
[----:B------:R-:W-:Y:S01]  /*4d60*/  ISETP.GT.AND P6, PT, R15, 0x1, PT ;  /* 0x000000010f00780c */ /* 0x000fe20003fc4270 */
[----:B------:R-:W-:Y:S01]  /*4d70*/  FMUL R57, R57, R0 ;  /* 0x0000000039397220 */ /* 0x000fe20000400000 */
[----:B------:R-:W-:Y:S01]  /*4d80*/  F2FP.F16.F32.PACK_AB R56, RZ, R56 ;  /* 0x00000038ff38723e */ /* 0x000fe200000000ff */
[-C--:B------:R-:W-:Y:S01]  /*4d90*/  FMUL R58, R58, R0.reuse ;  /* 0x000000003a3a7220 */ /* 0x080fe20000400000 */
[----:B------:R-:W-:Y:S01]  /*4da0*/  LEA.HI.X R3, R10, UR5, R13, 0x1, P1 ;  /* 0x000000050a037c11 */ /* 0x000fe200088f0c0d */
[-C--:B------:R-:W-:Y:S01]  /*4db0*/  FMUL R59, R59, R0.reuse ;  /* 0x000000003b3b7220 */ /* 0x080fe20000400000 */
[----:B------:R-:W-:Y:S01]  /*4dc0*/  ISETP.GT.AND P2, PT, R15, RZ, PT ;  /* 0x000000ff0f00720c */ /* 0x000fe20003f44270 */
[-C--:B------:R-:W-:Y:S01]  /*4dd0*/  FMUL R60, R60, R0.reuse ;  /* 0x000000003c3c7220 */ /* 0x080fe20000400000 */
[C---:B------:R-:W-:Y:S01]  /*4de0*/  ISETP.GT.AND P1, PT, R16.reuse, RZ, P6 ;  /* 0x000000ff1000720c */ /* 0x040fe20003724270 */
[----:B------:R-:W-:Y:S01]  /*4df0*/  @P0 STG.E.U16 desc[UR12][R2.64], R56 ;  /* 0x0000003802000986 */ /* 0x000fe2000c10150c */
[----:B------:R-:W-:Y:S01]  /*4e00*/  ISETP.GT.AND P0, PT, R16, 0x8, P2 ;  /* 0x000000081000780c */ /* 0x000fe20001704270 */
[-C--:B------:R-:W-:Y:S01]  /*4e10*/  FMUL R61, R61, R0.reuse ;  /* 0x000000003d3d7220 */ /* 0x080fe20000400000 */
[----:B------:R-:W-:Y:S01]  /*4e20*/  SHF.L.U64.HI R19, R20, 0x1, R19 ;  /* 0x0000000114137819 */ /* 0x000fe20000010213 */
[----:B------:R-:W-:Y:S01]  /*4e30*/  FMUL R62, R62, R0 ;  /* 0x000000003e3e7220 */ /* 0x000fe20000400000 */
[----:B------:R-:W-:Y:S01]  /*4e40*/  IADD3 R4, P3, R7, R2, RZ ;  /* 0x0000000207047210 */ /* 0x000fe20007f7e0ff */
[-C--:B------:R-:W-:Y:S01]  /*4e50*/  FMUL R63, R63, R0.reuse ;  /* 0x000000003f3f7220 */ /* 0x080fe20000400000 */
[----:B------:R-:W-:Y:S01]  /*4e60*/  F2FP.F16.F32.PACK_AB R57, RZ, R57 ;  /* 0x00000039ff39723e */ /* 0x000fe200000000ff */
[----:B------:R-:W-:Y:S01]  /*4e70*/  FMUL R64, R64, R0 ;  /* 0x0000000040407220 */ /* 0x000fe20000400000 */
[----:B------:R-:W-:Y:S01]  /*4e80*/  F2FP.F16.F32.PACK_AB R58, RZ, R58 ;  /* 0x0000003aff3a723e */ /* 0x000fe200000000ff */
[----:B------:R-:W-:Y:S01]  /*4e90*/  IMAD.X R5, R19, 0x1, R3, P3 ;  /* 0x0000000113057824 */ /* 0x000fe200018e0603 */
[C---:B------:R-:W-:Y:S01]  /*4ea0*/  ISETP.GT.AND P5, PT, R15.reuse, 0x8, PT ;  /* 0x000000080f00780c */ /* 0x040fe20003fa4270 */
[----:B------:R-:W-:Y:S01]  /*4eb0*/  @P1 STG.E.U16 desc[UR12][R2.64+0x2], R57 ;  /* 0x0000023902001986 */ /* 0x000fe2000c10150c */
[----:B------:R-:W-:Y:S01]  /*4ec0*/  ISETP.GT.AND P4, PT, R15, 0x9, PT ;  /* 0x000000090f00780c */ /* 0x000fe20003f84270 */
[-C--:B------:R-:W-:Y:S01]  /*4ed0*/  FMUL R65, R65, R0.reuse ;  /* 0x0000000041417220 */ /* 0x080fe20000400000 */
[C---:B------:R-:W-:Y:S01]  /*4ee0*/  ISETP.GT.AND P2, PT, R16.reuse, 0x8, P6 ;  /* 0x000000081000780c */ /* 0x040fe20003744270 */
[----:B------:R-:W-:Y:S01]  /*4ef0*/  @P0 STG.E.U16 desc[UR12][R4.64], R58 ;  /* 0x0000003a04000986 */ /* 0x000fe2000c10150c */
[----:B------:R-:W-:Y:S01]  /*4f00*/  ISETP.GT.AND P0, PT, R16, RZ, P5 ;  /* 0x000000ff1000720c */ /* 0x000fe20002f04270 */
[-C--:B------:R-:W-:Y:S01]  /*4f10*/  FMUL R66, R66, R0.reuse ;  /* 0x0000000042427220 */ /* 0x080fe20000400000 */
[----:B------:R-:W-:Y:S01]  /*4f20*/  ISETP.GT.AND P1, PT, R16, RZ, P4 ;  /* 0x000000ff1000720c */ /* 0x000fe20002724270 */
[-C--:B------:R-:W-:Y:S01]  /*4f30*/  FMUL R67, R67, R0.reuse ;  /* 0x0000000043437220 */ /* 0x080fe20000400000 */
[----:B------:R-:W-:Y:S01]  /*4f40*/  F2FP.F16.F32.PACK_AB R59, RZ, R59 ;  /* 0x0000003bff3b723e */ /* 0x000fe200000000ff */
[----:B------:R-:W-:Y:S01]  /*4f50*/  FMUL R68, R68, R0 ;  /* 0x0000000044447220 */ /* 0x000fe20000400000 */
[----:B------:R-:W-:Y:S01]  /*4f60*/  F2FP.F16.F32.PACK_AB R60, RZ, R60 ;  /* 0x0000003cff3c723e */ /* 0x000fe200000000ff */
[-C--:B------:R-:W-:Y:S01]  /*4f70*/  FMUL R69, R69, R0.reuse ;  /* 0x0000000045457220 */ /* 0x080fe20000400000 */
[----:B------:R-:W-:Y:S01]  /*4f80*/  F2FP.F16.F32.PACK_AB R61, RZ, R61 ;  /* 0x0000003dff3d723e */ /* 0x000fe200000000ff */
[-C--:B------:R-:W-:Y:S01]  /*4f90*/  FMUL R70, R70, R0.reuse ;  /* 0x0000000046467220 */ /* 0x080fe20000400000 */
[C---:B------:R-:W-:Y:S01]  /*4fa0*/  SHF.L.U64.HI R9, R17.reuse, 0x1, R18 ;  /* 0x0000000111097819 */ /* 0x040fe20000010212 */
[----:B------:R-:W-:Y:S01]  /*4fb0*/  IMAD.SHL.U32 R17, R17, 0x2, RZ ;  /* 0x0000000211117824 */ /* 0x000fe200078e00ff */
[----:B------:R-:W-:Y:S01]  /*4fc0*/  @P2 STG.E.U16 desc[UR12][R4.64+0x2], R59 ;  /* 0x0000023b04002986 */ /* 0x000fe2000c10150c */
[----:B------:R-:W-:Y:S01]  /*4fd0*/  ISETP.GT.AND P2, PT, R16, 0x8, P5 ;  /* 0x000000081000780c */ /* 0x000fe20002f44270 */
[----:B------:R-:W-:Y:S01]  /*4fe0*/  FMUL R71, R71, R0 ;  /* 0x0000000047477220 */ /* 0x000fe20000400000 */
[----:B------:R-:W-:Y:S01]  /*4ff0*/  ISETP.GT.AND P3, PT, R15, 0x10, PT ;  /* 0x000000100f00780c */ /* 0x000fe20003f64270 */
[----:B------:R-:W-:Y:S01]  /*5000*/  @P0 STG.E.U16 desc[UR12][R2.64+0x10], R60 ;  /* 0x0000103c02000986 */ /* 0x000fe2000c10150c */
[----:B------:R-:W-:Y:S01]  /*5010*/  F2FP.F16.F32.PACK_AB R62, RZ, R62 ;  /* 0x0000003eff3e723e */ /* 0x000fe200000000ff */
[----:B------:R-:W-:Y:S01]  /*5020*/  FMUL R72, R72, R0 ;  /* 0x0000000048487220 */ /* 0x000fe20000400000 */
[----:B------:R-:W-:Y:S01]  /*5030*/  F2FP.F16.F32.PACK_AB R63, RZ, R63 ;  /* 0x0000003fff3f723e */ /* 0x000fe200000000ff */
[----:B------:R-:W-:Y:S01]  /*5040*/  @P1 STG.E.U16 desc[UR12][R2.64+0x12], R61 ;  /* 0x0000123d02001986 */ /* 0x000fe2000c10150c */
[----:B------:R-:W-:Y:S01]  /*5050*/  IADD3 R6, P0, P1, R17, R2, R7 ;  /* 0x0000000211067210 */ /* 0x000fe2000791e007 */
[----:B------:R-:W-:Y:S01]  /*5060*/  FMUL R73, R73, R0 ;  /* 0x0000000049497220 */ /* 0x000fe20000400000 */
[----:B------:R-:W-:Y:S01]  /*5070*/  F2FP.F16.F32.PACK_AB R64, RZ, R64 ;  /* 0x00000040ff40723e */ /* 0x000fe200000000ff */
[-C--:B------:R-:W-:Y:S01]  /*5080*/  FMUL R74, R74, R0.reuse ;  /* 0x000000004a4a7220 */ /* 0x080fe20000400000 */
[----:B------:R-:W-:Y:S01]  /*5090*/  IADD3.X R7, R9, R3, R19, P0, P1 ;  /* 0x0000000309077210 */ /* 0x000fe200007e2413 */
[----:B------:R-:W-:Y:S01]  /*50a0*/  @P2 STG.E.U16 desc[UR12][R4.64+0x10], R62 ;  /* 0x0000103e04002986 */ /* 0x000fe2000c10150c */
[C---:B------:R-:W-:Y:S01]  /*50b0*/  ISETP.GT.AND P1, PT, R16.reuse, 0x8, P4 ;  /* 0x000000081000780c */ /* 0x040fe20002724270 */
[-C--:B------:R-:W-:Y:S01]  /*50c0*/  FMUL R75, R75, R0.reuse ;  /* 0x000000004b4b7220 */ /* 0x080fe20000400000 */
[----:B------:R-:W-:Y:S01]  /*50d0*/  ISETP.GT.AND P0, PT, R16, RZ, P3 ;  /* 0x000000ff1000720c */ /* 0x000fe20001f04270 */
[-C--:B------:R-:W-:Y:S01]  /*50e0*/  FMUL R76, R76, R0.reuse ;  /* 0x000000004c4c7220 */ /* 0x080fe20000400000 */
[----:B------:R-:W-:Y:S01]  /*50f0*/  ISETP.GT.AND P2, PT, R15, 0x11, PT ;  /* 0x000000110f00780c */ /* 0x000fe20003f44270 */
[-C--:B------:R-:W-:Y:S01]  /*5100*/  FMUL R77, R77, R0.reuse ;  /* 0x000000004d4d7220 */ /* 0x080fe20000400000 */
[----:B------:R-:W-:Y:S01]  /*5110*/  F2FP.F16.F32.PACK_AB R65, RZ, R65 ;  /* 0x00000041ff41723e */ /* 0x000fe200000000ff */
[----:B------:R-:W-:Y:S01]  /*5120*/  FMUL R78, R78, R0 ;  /* 0x000000004e4e7220 */ /* 0x000fe20000400000 */
[----:B------:R-:W-:Y:S01]  /*5130*/  F2FP.F16.F32.PACK_AB R66, RZ, R66 ;  /* 0x00000042ff42723e */ /* 0x000fe200000000ff */
[-C--:B------:R-:W-:Y:S01]  /*5140*/  FMUL R79, R79, R0.reuse ;  /* 0x000000004f4f7220 */ /* 0x080fe20000400000 */
[----:B------:R-:W-:Y:S01]  /*5150*/  F2FP.F16.F32.PACK_AB R67, RZ, R67 ;  /* 0x00000043ff43723e */ /* 0x000fe200000000ff */
[----:B------:R-:W-:Y:S01]  /*5160*/  FMUL R80, R80, R0 ;  /* 0x0000000050507220 */ /* 0x000fe20000400000 */
[----:B------:R-:W-:Y:S01]  /*5170*/  F2FP.F16.F32.PACK_AB R68, RZ, R68 ;  /* 0x00000044ff44723e */ /* 0x000fe200000000ff */
[----:B------:R-:W-:Y:S01]  /*5180*/  @P1 STG.E.U16 desc[UR12][R4.64+0x12], R63 ;  /* 0x0000123f04001986 */ /* 0x000fe2000c10150c */
[----:B------:R-:W-:Y:S01]  /*5190*/  ISETP.GT.AND P1, PT, R15, 0x19, PT ;  /* 0x000000190f00780c */ /* 0x000fe20003f24270 */
[-C--:B------:R-:W-:Y:S01]  /*51a0*/  FMUL R81, R81, R0.reuse ;  /* 0x0000000051517220 */ /* 0x080fe20000400000 */
[----:B------:R-:W-:Y:S01]  /*51b0*/  F2FP.F16.F32.PACK_AB R69, RZ, R69 ;  /* 0x00000045ff45723e */ /* 0x000fe200000000ff */
[----:B------:R-:W-:Y:S01]  /*51c0*/  @P0 STG.E.U16 desc[UR12][R2.64+0x20], R64 ;  /* 0x0000204002000986 */ /* 0x000fe2000c10150c */
[----:B------:R-:W-:Y:S01]  /*51d0*/  ISETP.GT.AND P0, PT, R16, RZ, P2 ;  /* 0x000000ff1000720c */ /* 0x000fe20001704270 */
[----:B------:R-:W-:Y:S01]  /*51e0*/  FMUL R82, R82, R0 ;  /* 0x0000000052527220 */ /* 0x000fe20000400000 */
[----:B------:R-:W-:Y:S01]  /*51f0*/  F2FP.F16.F32.PACK_AB R70, RZ, R70 ;  /* 0x00000046ff46723e */ /* 0x000fe200000000ff */
        /* <DEDUP_REMOVED lines=10> */
[----:B------:R-:W-:Y:S01]  /*52a0*/  @P0 STG.E.U16 desc[UR12][R2.64+0x22], R65 ;  /* 0x0000224102000986 */ /* 0x000fe2000c10150c */
[----:B------:R-:W-:Y:S01]  /*52b0*/  ISETP.GT.AND P0, PT, R16, 0x8, P3 ;  /* 0x000000081000780c */ /* 0x000fe20001f04270 */
[-C--:B------:R-:W-:Y:S01]  /*52c0*/  FMUL R24, R24, R0.reuse ;  /* 0x0000000018187220 */ /* 0x080fe20000400000 */
[----:B------:R-:W-:Y:S01]  /*52d0*/  ISETP.GT.AND P5, PT, R15, 0x28, PT ;  /* 0x000000280f00780c */ /* 0x000fe20003fa4270 */
        /* <DEDUP_REMOVED lines=8> */
[-C--:B------:R-:W-:Y:S01]  /*5360*/  FMUL R29, R29, R0.reuse ;  /* 0x000000001d1d7220 */ /* 0x080fe20000400000 */
[C---:B------:R-:W-:Y:S01]  /*5370*/  ISETP.GT.AND P4, PT, R15.reuse, 0x30, PT ;  /* 0x000000300f00780c */ /* 0x040fe20003f84270 */
[----:B------:R-:W-:Y:S01]  /*5380*/  @P0 STG.E.U16 desc[UR12][R4.64+0x20], R66 ;  /* 0x0000204204000986 */ /* 0x000fe2000c10150c */
[----:B------:R-:W-:Y:S01]  /*5390*/  ISETP.GT.AND P0, PT, R16, 0x8, P2 ;  /* 0x000000081000780c */ /* 0x000fe20001704270 */
[-C--:B------:R-:W-:Y:S01]  /*53a0*/  FMUL R30, R30, R0.reuse ;  /* 0x000000001e1e7220 */ /* 0x080fe20000400000 */
[----:B------:R-:W-:Y:S01]  /*53b0*/  ISETP.GT.AND P2, PT, R15, 0x18, PT ;  /* 0x000000180f00780c */ /* 0x000fe20003f44270 */
[----:B------:R-:W-:Y:S01]  /*53c0*/  FMUL R31, R31, R0 ;  /* 0x000000001f1f7220 */ /* 0x000fe20000400000 */
[----:B------:R-:W-:Y:S01]  /*53d0*/  F2FP.F16.F32.PACK_AB R80, RZ, R80 ;  /* 0x00000050ff50723e */ /* 0x000fe200000000ff */
        /* <DEDUP_REMOVED lines=8> */
[----:B------:R-:W-:Y:S01]  /*5460*/  @P0 STG.E.U16 desc[UR12][R4.64+0x22], R67 ;  /* 0x0000224304000986 */ /* 0x000fe2000c10150c */
[----:B------:R-:W-:Y:S01]  /*5470*/  ISETP.GT.AND P0, PT, R16, RZ, P2 ;  /* 0x000000ff1000720c */ /* 0x000fe20001704270 */
[----:B------:R-:W-:Y:S01]  /*5480*/  FMUL R36, R36, R0 ;  /* 0x0000000024247220 */ /* 0x000fe20000400000 */
[----:B------:R-:W-:Y:S01]  /*5490*/  F2FP.F16.F32.PACK_AB R84, RZ, R84 ;  /* 0x00000054ff54723e */ /* 0x000fe200000000ff */
[-C--:B------:R-:W-:Y:S01]  /*54a0*/  FMUL R37, R37, R0.reuse ;  /* 0x0000000025257220 */ /* 0x080fe20000400000 */
[----:B------:R-:W-:Y:S01]  /*54b0*/  P2R R12, PR, RZ, 0x20 ;  /* 0x00000020ff0c7803 */ /* 0x000fe20000000000 */
        /* <DEDUP_REMOVED lines=9> */
[----:B------:R-:W-:Y:S01]  /*5550*/  ISETP.GT.AND P0, PT, R16, RZ, P1 ;  /* 0x000000ff1000720c */ /* 0x000fe20000f04270 */
        /* <DEDUP_REMOVED lines=13> */
[----:B------:R-:W-:Y:S01]  /*5630*/  ISETP.GT.AND P0, PT, R16, 0x8, P2 ;  /* 0x000000081000780c */ /* 0x000fe20001704270 */
        /* <DEDUP_REMOVED lines=17> */
[----:B------:R-:W-:-:S02]  /*5750*/  F2FP.F16.F32.PACK_AB R36, RZ, R36 ;  /* 0x00000024ff24723e */ /* 0x000fc400000000ff */
[----:B------:R-:W-:Y:S02]  /*5760*/  F2FP.F16.F32.PACK_AB R37, RZ, R37 ;  /* 0x00000025ff25723e */ /* 0x000fe400000000ff */
[----:B------:R-:W-:Y:S02]  /*5770*/  F2FP.F16.F32.PACK_AB R38, RZ, R38 ;  /* 0x00000026ff26723e */ /* 0x000fe400000000ff */
[----:B------:R-:W-:Y:S02]  /*5780*/  F2FP.F16.F32.PACK_AB R39, RZ, R39 ;  /* 0x00000027ff27723e */ /* 0x000fe400000000ff */
[----:B------:R-:W-:Y:S01]  /*5790*/  F2FP.F16.F32.PACK_AB R40, RZ, R40 ;  /* 0x00000028ff28723e */ /* 0x000fe200000000ff */
[----:B------:R-:W-:Y:S01]  /*57a0*/  @P0 STG.E.U16 desc[UR12][R4.64+0x32], R71 ;  /* 0x0000324704000986 */ /* 0x000fe2000c10150c */
[----:B------:R-:W-:Y:S02]  /*57b0*/  ISETP.GT.AND P0, PT, R16, RZ, P2 ;  /* 0x000000ff1000720c */ /* 0x000fe40001704270 */
[----:B------:R-:W-:-:S02]  /*57c0*/  F2FP.F16.F32.PACK_AB R41, RZ, R41 ;  /* 0x00000029ff29723e */ /* 0x000fc400000000ff */
[----:B------:R-:W-:Y:S02]  /*57d0*/  F2FP.F16.F32.PACK_AB R42, RZ, R42 ;  /* 0x0000002aff2a723e */ /* 0x000fe400000000ff */
[----:B------:R-:W-:Y:S02]  /*57e0*/  F2FP.F16.F32.PACK_AB R43, RZ, R43 ;  /* 0x0000002bff2b723e */ /* 0x000fe400000000ff */
[----:B------:R-:W-:Y:S02]  /*57f0*/  F2FP.F16.F32.PACK_AB R44, RZ, R44 ;  /* 0x0000002cff2c723e */ /* 0x000fe400000000ff */
[----:B------:R-:W-:Y:S02]  /*5800*/  F2FP.F16.F32.PACK_AB R45, RZ, R45 ;  /* 0x0000002dff2d723e */ /* 0x000fe400000000ff */
[----:B------:R-:W-:Y:S01]  /*5810*/  F2FP.F16.F32.PACK_AB R46, RZ, R46 ;  /* 0x0000002eff2e723e */ /* 0x000fe200000000ff */
[----:B------:R-:W-:Y:S01]  /*5820*/  @P0 STG.E.U16 desc[UR12][R2.64+0x40], R72 ;  /* 0x0000404802000986 */ /* 0x000fe2000c10150c */
[----:B------:R-:W-:-:S02]  /*5830*/  ISETP.GT.AND P0, PT, R16, RZ, P1 ;  /* 0x000000ff1000720c */ /* 0x000fc40000f04270 */
[----:B------:R-:W-:Y:S02]  /*5840*/  F2FP.F16.F32.PACK_AB R47, RZ, R47 ;  /* 0x0000002fff2f723e */ /* 0x000fe400000000ff */
[----:B------:R-:W-:Y:S02]  /*5850*/  F2FP.F16.F32.PACK_AB R48, RZ, R48 ;  /* 0x00000030ff30723e */ /* 0x000fe400000000ff */
[----:B------:R-:W-:Y:S02]  /*5860*/  F2FP.F16.F32.PACK_AB R49, RZ, R49 ;  /* 0x00000031ff31723e */ /* 0x000fe400000000ff */
[----:B------:R-:W-:Y:S02]  /*5870*/  F2FP.F16.F32.PACK_AB R50, RZ, R50 ;  /* 0x00000032ff32723e */ /* 0x000fe400000000ff */
[----:B------:R-:W-:Y:S02]  /*5880*/  F2FP.F16.F32.PACK_AB R51, RZ, R51 ;  /* 0x00000033ff33723e */ /* 0x000fe400000000ff */
[----:B------:R-:W-:Y:S01]  /*5890*/  F2FP.F16.F32.PACK_AB R52, RZ, R52 ;  /* 0x00000034ff34723e */ /* 0x000fe200000000ff */
[----:B------:R-:W-:Y:S01]  /*58a0*/  @P0 STG.E.U16 desc[UR12][R2.64+0x42], R73 ;  /* 0x0000424902000986 */ /* 0x000fe2000c10150c */
[----:B------:R-:W-:-:S02]  /*58b0*/  ISETP.GT.AND P0, PT, R16, 0x8, P2 ;  /* 0x000000081000780c */ /* 0x000fc40001704270 */
[----:B------:R-:W-:Y:S02]  /*58c0*/  ISETP.GT.AND P2, PT, R15, 0x38, PT ;  /* 0x000000380f00780c */ /* 0x000fe40003f44270 */
[----:B------:R-:W-:Y:S02]  /*58d0*/  F2FP.F16.F32.PACK_AB R53, RZ, R53 ;  /* 0x00000035ff35723e */ /* 0x000fe400000000ff */
[----:B------:R-:W-:-:S07]  /*58e0*/  F2FP.F16.F32.PACK_AB R54, RZ, R54 ;  /* 0x00000036ff36723e */ /* 0x000fce00000000ff */
[----:B------:R-:W-:Y:S01]  /*58f0*/  @P0 STG.E.U16 desc[UR12][R4.64+0x40], R74 ;  /* 0x0000404a04000986 */ /* 0x000fe2000c10150c */
[----:B------:R-:W-:-:S13]  /*5900*/  ISETP.GT.AND P0, PT, R16, 0x8, P1 ;  /* 0x000000081000780c */ /* 0x000fda0000f04270 */
[----:B------:R-:W-:Y:S01]  /*5910*/  @P0 STG.E.U16 desc[UR12][R4.64+0x42], R75 ;  /* 0x0000424b04000986 */ /* 0x000fe2000c10150c */
[----:B------:R-:W-:-:S13]  /*5920*/  ISETP.GT.AND P0, PT, R16, RZ, P5 ;  /* 0x000000ff1000720c */ /* 0x000fda0002f04270 */
[----:B------:R-:W-:Y:S01]  /*5930*/  @P0 STG.E.U16 desc[UR12][R2.64+0x50], R76 ;  /* 0x0000504c02000986 */ /* 0x000fe2000c10150c */
[----:B------:R-:W-:-:S04]  /*5940*/  ISETP.GT.AND P0, PT, R15, 0x29, PT ;  /* 0x000000290f00780c */ /* 0x000fc80003f04270 */
[----:B------:R-:W-:Y:S02]  /*5950*/  ISETP.GT.AND P1, PT, R16, RZ, P0 ;  /* 0x000000ff1000720c */ /* 0x000fe40000724270 */
[----:B------:R-:W-:-:S11]  /*5960*/  P2R R13, PR, RZ, 0x1 ;  /* 0x00000001ff0d7803 */ /* 0x000fd60000000000 */
[----:B------:R-:W-:Y:S01]  /*5970*/  @P1 STG.E.U16 desc[UR12][R2.64+0x52], R77 ;  /* 0x0000524d02001986 */ /* 0x000fe2000c10150c */
[----:B------:R-:W-:-:S13]  /*5980*/  ISETP.GT.AND P1, PT, R16, 0x8, P5 ;  /* 0x000000081000780c */ /* 0x000fda0002f24270 */
[----:B------:R-:W-:Y:S01]  /*5990*/  @P1 STG.E.U16 desc[UR12][R4.64+0x50], R78 ;  /* 0x0000504e04001986 */ /* 0x000fe2000c10150c */
[C---:B------:R-:W-:Y:S02]  /*59a0*/  ISETP.GT.AND P1, PT, R16.reuse, 0x8, P0 ;  /* 0x000000081000780c */ /* 0x040fe40000724270 */
[----:B------:R-:W-:-:S11]  /*59b0*/  ISETP.GT.AND P0, PT, R16, 0x8, P2 ;  /* 0x000000081000780c */ /* 0x000fd60001704270 */
[----:B------:R-:W-:Y:S01]  /*59c0*/  @P1 STG.E.U16 desc[UR12][R4.64+0x52], R79 ;  /* 0x0000524f04001986 */ /* 0x000fe2000c10150c */
[----:B------:R-:W-:-:S13]  /*59d0*/  ISETP.GT.AND P1, PT, R16, RZ, P4 ;  /* 0x000000ff1000720c */ /* 0x000fda0002724270 */
[----:B------:R-:W-:Y:S01]  /*59e0*/  @P1 STG.E.U16 desc[UR12][R2.64+0x60], R80 ;  /* 0x0000605002001986 */ /* 0x000fe2000c10150c */
[----:B------:R-:W-:-:S13]  /*59f0*/  ISETP.GT.AND P1, PT, R16, RZ, P3 ;  /* 0x000000ff1000720c */ /* 0x000fda0001f24270 */
[----:B------:R-:W-:Y:S01]  /*5a00*/  @P1 STG.E.U16 desc[UR12][R2.64+0x62], R81 ;  /* 0x0000625102001986 */ /* 0x000fe2000c10150c */
[----:B------:R-:W-:-:S13]  /*5a10*/  ISETP.GT.AND P1, PT, R16, 0x8, P4 ;  /* 0x000000081000780c */ /* 0x000fda0002724270 */
[----:B------:R-:W-:Y:S01]  /*5a20*/  @P1 STG.E.U16 desc[UR12][R4.64+0x60], R82 ;  /* 0x0000605204001986 */ /* 0x000fe2000c10150c */
[----:B------:R-:W-:-:S13]  /*5a30*/  ISETP.GT.AND P1, PT, R16, 0x8, P3 ;  /* 0x000000081000780c */ /* 0x000fda0001f24270 */
[----:B------:R-:W-:Y:S01]  /*5a40*/  @P1 STG.E.U16 desc[UR12][R4.64+0x62], R83 ;  /* 0x0000625304001986 */ /* 0x000fe2000c10150c */
[----:B------:R-:W-:-:S05]  /*5a50*/  IADD3 R10, P1, R17, R4, RZ ;  /* 0x00000004110a7210 */ /* 0x000fca0007f3e0ff */
[----:B------:R-:W-:Y:S01]  /*5a60*/  IMAD.X R11, R9, 0x1, R5, P1 ;  /* 0x00000001090b7824 */ /* 0x000fe200008e0605 */
[----:B------:R-:W-:-:S13]  /*5a70*/  ISETP.GT.AND P1, PT, R16, RZ, P2 ;  /* 0x000000ff1000720c */ /* 0x000fda0001724270 */
[----:B------:R-:W-:Y:S01]  /*5a80*/  @P1 STG.E.U16 desc[UR12][R2.64+0x70], R84 ;  /* 0x0000705402001986 */ /* 0x000fe2000c10150c */
[----:B------:R-:W-:-:S05]  /*5a90*/  IADD3 R8, P1, R17, R2, RZ ;  /* 0x0000000211087210 */ /* 0x000fca0007f3e0ff */
[----:B------:R-:W-:Y:S01]  /*5aa0*/  IMAD.X R9, R9, 0x1, R3, P1 ;  /* 0x0000000109097824 */ /* 0x000fe200008e0603 */
[----:B------:R-:W-:-:S04]  /*5ab0*/  ISETP.GT.AND P1, PT, R15, 0x39, PT ;  /* 0x000000390f00780c */ /* 0x000fc80003f24270 */
[----:B------:R-:W-:-:S13]  /*5ac0*/  ISETP.GT.AND P5, PT, R16, RZ, P1 ;  /* 0x000000ff1000720c */ /* 0x000fda0000fa4270 */
[----:B------:R0:W-:Y:S01]  /*5ad0*/  @P5 STG.E.U16 desc[UR12][R2.64+0x72], R85 ;  /* 0x0000725502005986 */ /* 0x0001e2000c10150c */
[----:B------:R-:W-:-:S03]  /*5ae0*/  ISETP.GT.AND P5, PT, R15, RZ, PT ;  /* 0x000000ff0f00720c */ /* 0x000fc60003fa4270 */
[----:B------:R-:W-:Y:S01]  /*5af0*/  @P0 STG.E.U16 desc[UR12][R4.64+0x70], R86 ;  /* 0x0000705604000986 */ /* 0x000fe2000c10150c */
[----:B------:R-:W-:-:S13]  /*5b00*/  ISETP.GT.AND P0, PT, R16, 0x8, P1 ;  /* 0x000000081000780c */ /* 0x000fda0000f04270 */
[----:B------:R-:W-:Y:S01]  /*5b10*/  @P0 STG.E.U16 desc[UR12][R4.64+0x72], R87 ;  /* 0x0000725704000986 */ /* 0x000fe2000c10150c */
[C---:B------:R-:W-:Y:S02]  /*5b20*/  ISETP.GT.AND P0, PT, R16.reuse, 0x40, P5 ;  /* 0x000000401000780c */ /* 0x040fe40002f04270 */
[----:B------:R-:W-:-:S11]  /*5b30*/  ISETP.GT.AND P5, PT, R16, 0x48, P5 ;  /* 0x000000481000780c */ /* 0x000fd60002fa4270 */
[----:B------:R-:W-:Y:S01]  /*5b40*/  @P0 STG.E.U16 desc[UR12][R8.64], R24 ;  /* 0x0000001808000986 */ /* 0x000fe2000c10150c */
[C---:B------:R-:W-:Y:S02]  /*5b50*/  ISETP.GT.AND P0, PT, R16.reuse, 0x40, P6 ;  /* 0x000000401000780c */ /* 0x040fe40003704270 */
[----:B------:R-:W-:-:S11]  /*5b60*/  ISETP.GT.AND P6, PT, R16, 0x48, P6 ;  /* 0x000000481000780c */ /* 0x000fd600037c4270 */
[----:B0-----:R-:W-:Y:S02]  /*5b70*/  @P0 IMAD.MOV.U32 R2, RZ, RZ, R8 ;  /* 0x000000ffff020224 */ /* 0x001fe400078e0008 */
[----:B------:R-:W-:-:S05]  /*5b80*/  @P0 IMAD.MOV.U32 R3, RZ, RZ, R9 ;  /* 0x000000ffff030224 */ /* 0x000fca00078e0009 */
[----:B------:R0:W-:Y:S01]  /*5b90*/  @P0 STG.E.U16 desc[UR12][R2.64+0x2], R25 ;  /* 0x0000021902000986 */ /* 0x0001e2000c10150c */
[----:B------:R-:W-:-:S03]  /*5ba0*/  ISETP.NE.AND P0, PT, R13, RZ, PT ;  /* 0x000000ff0d00720c */ /* 0x000fc60003f05270 */
[----:B------:R-:W-:Y:S01]  /*5bb0*/  @P5 STG.E.U16 desc[UR12][R10.64], R26 ;  /* 0x0000001a0a005986 */ /* 0x000fe2000c10150c */
[----:B------:R-:W-:-:S03]  /*5bc0*/  ISETP.NE.AND P5, PT, R12, RZ, PT ;  /* 0x000000ff0c00720c */ /* 0x000fc60003fa5270 */
[----:B------:R-:W-:Y:S01]  /*5bd0*/  @P6 STG.E.U16 desc[UR12][R10.64+0x2], R27 ;  /* 0x0000021b0a006986 */ /* 0x000fe2000c10150c */
[----:B------:R-:W-:-:S04]  /*5be0*/  ISETP.GT.AND P6, PT, R15, 0x8, PT ;  /* 0x000000080f00780c */ /* 0x000fc80003fc4270 */
[----:B------:R-:W-:-:S13]  /*5bf0*/  ISETP.GT.AND P6, PT, R16, 0x40, P6 ;  /* 0x000000401000780c */ /* 0x000fda00037c4270 */
[----:B0-----:R-:W-:Y:S02]  /*5c00*/  @P6 IMAD.MOV.U32 R2, RZ, RZ, R8 ;  /* 0x000000ffff026224 */ /* 0x001fe400078e0008 */
[----:B------:R-:W-:-:S05]  /*5c10*/  @P6 IMAD.MOV.U32 R3, RZ, RZ, R9 ;  /* 0x000000ffff036224 */ /* 0x000fca00078e0009 */
[----:B------:R0:W-:Y:S01]  /*5c20*/  @P6 STG.E.U16 desc[UR12][R2.64+0x10], R28 ;  /* 0x0000101c02006986 */ /* 0x0001e2000c10150c */
[----:B------:R-:W-:-:S04]  /*5c30*/  ISETP.GT.AND P6, PT, R15, 0x9, PT ;  /* 0x000000090f00780c */ /* 0x000fc80003fc4270 */
[----:B------:R-:W-:-:S13]  /*5c40*/  ISETP.GT.AND P6, PT, R16, 0x40, P6 ;  /* 0x000000401000780c */ /* 0x000fda00037c4270 */
[----:B0-----:R-:W-:Y:S02]  /*5c50*/  @P6 IMAD.MOV.U32 R2, RZ, RZ, R8 ;  /* 0x000000ffff026224 */ /* 0x001fe400078e0008 */
[----:B------:R-:W-:-:S05]  /*5c60*/  @P6 IMAD.MOV.U32 R3, RZ, RZ, R9 ;  /* 0x000000ffff036224 */ /* 0x000fca00078e0009 */
[----:B------:R0:W-:Y:S01]  /*5c70*/  @P6 STG.E.U16 desc[UR12][R2.64+0x12], R29 ;  /* 0x0000121d02006986 */ /* 0x0001e2000c10150c */
[----:B------:R-:W-:-:S04]  /*5c80*/  ISETP.GT.AND P6, PT, R15, 0x8, PT ;  /* 0x000000080f00780c */ /* 0x000fc80003fc4270 */
[----:B------:R-:W-:-:S13]  /*5c90*/  ISETP.GT.AND P6, PT, R16, 0x48, P6 ;  /* 0x000000481000780c */ /* 0x000fda00037c4270 */
        /* <DEDUP_REMOVED lines=66> */
[C---:B------:R-:W-:Y:S02]  /*60c0*/  ISETP.GT.AND P6, PT, R16.reuse, 0x40, P5 ;  /* 0x000000401000780c */ /* 0x040fe40002fc4270 */
[----:B------:R-:W-:-:S11]  /*60d0*/  ISETP.GT.AND P5, PT, R16, 0x48, P5 ;  /* 0x000000481000780c */ /* 0x000fd60002fa4270 */
        /* <DEDUP_REMOVED lines=9> */
[----:B------:R-:W-:Y:S01]  /*6170*/  ISETP.GT.AND P4, PT, R16, 0x48, P4 ;  /* 0x000000481000780c */ /* 0x000fe20002784270 */
        /* <DEDUP_REMOVED lines=17> */
[----:B------:R0:W-:Y:S02]  /*6290*/  @P0 STG.E.U16 desc[UR12][R2.64+0x62], R49 ;  /* 0x0000623102000986 */ /* 0x0001e4000c10150c */
        /* <DEDUP_REMOVED lines=8> */
[----:B------:R0:W-:Y:S04]  /*6320*/  @P6 STG.E.U16 desc[UR12][R2.64+0x70], R52 ;  /* 0x0000703402006986 */ /* 0x0001e8000c10150c */
[----:B------:R1:W-:Y:S01]  /*6330*/  @P5 STG.E.U16 desc[UR12][R8.64+0x72], R53 ;  /* 0x0000723508005986 */ /* 0x0003e2000c10150c */
[----:B0-----:R-:W-:Y:S02]  /*6340*/  @P2 IMAD.MOV.U32 R2, RZ, RZ, R6 ;  /* 0x000000ffff022224 */ /* 0x001fe400078e0006 */
[----:B------:R-:W-:-:S05]  /*6350*/  @P2 IMAD.MOV.U32 R3, RZ, RZ, R7 ;  /* 0x000000ffff032224 */ /* 0x000fca00078e0007 */
[----:B------:R1:W-:Y:S01]  /*6360*/  @P2 STG.E.U16 desc[UR12][R2.64+0x70], R54 ;  /* 0x0000703602002986 */ /* 0x0003e2000c10150c */
[----:B------:R-:W-:Y:S05]  /*6370*/  @!P1 EXIT ;  /* 0x000000000000994d */ /* 0x000fea0003800000 */
[----:B------:R-:W-:-:S05]  /*6380*/  F2FP.F16.F32.PACK_AB R0, RZ, R0 ;  /* 0x00000000ff00723e */ /* 0x000fca00000000ff */
[----:B------:R-:W-:Y:S01]  /*6390*/  STG.E.U16 desc[UR12][R6.64+0x72], R0 ;  /* 0x0000720006007986 */ /* 0x000fe2000c10150c */
[----:B------:R-:W-:Y:S05]  /*63a0*/  EXIT ;  /* 0x000000000000794d */ /* 0x000fea0003800000 */
.L_x_14:
[----:B------:R-:W-:-:S13]  /*63b0*/  ISETP.NE.AND P0, PT, R8, RZ, PT ;  /* 0x000000ff0800720c */ /* 0x000fda0003f05270 */
[----:B------:R-:W-:Y:S05]  /*63c0*/  @P0 EXIT ;  /* 0x000000000000094d */ /* 0x000fea0003800000 */
[----:B------:R-:W-:-:S13]  /*63d0*/  ELECT P0, URZ, PT ;  /* 0x00000000003f782f */ /* 0x000fda0003800000 */
[----:B------:R-:W-:Y:S05]  /*63e0*/  @!P0 BRA `(.L_x_151) ;  /* 0x0000000400c48947 */ /* 0x000fea0003800000 */
[----:B------:R-:W-:-:S13]  /*63f0*/  ISETP.GE.AND P0, PT, R5, 0x1, PT ;  /* 0x000000010500780c */ /* 0x000fda0003f06270 */
[----:B------:R-:W-:Y:S05]  /*6400*/  @!P0 BRA `(.L_x_151) ;  /* 0x0000000400bc8947 */ /* 0x000fea0003800000 */
[----:B------:R-:W0:Y:S01]  /*6410*/  S2R R6, SR_CgaCtaId ;  /* 0x0000000000067919 */ /* 0x000e220000008800 */
[----:B------:R-:W-:Y:S01]  /*6420*/  IMAD.SHL.U32 R20, R11, 0x80, RZ ;  /* 0x000000800b147824 */ /* 0x000fe200078e00ff */
[----:B------:R-:W-:Y:S01]  /*6430*/  ULDC UR4, c[0x0][0x384] ;  /* 0x0000e10000047ab9 */ /* 0x000fe20000000800 */
[----:B------:R-:W-:Y:S01]  /*6440*/  LOP3.LUT P0, RZ, R10, 0x1f, RZ, 0xc0, !PT ;  /* 0x0000001f0aff7812 */ /* 0x000fe2000780c0ff */
[----:B------:R-:W-:Y:S01]  /*6450*/  ULDC UR5, c[0x0][0x388] ;  /* 0x0000e20000057ab9 */ /* 0x000fe20000000800 */
[C---:B------:R-:W-:Y:S01]  /*6460*/  ISETP.NE.AND P1, PT, R17.reuse, RZ, PT ;  /* 0x000000ff1100720c */ /* 0x040fe20003f25270 */
[----:B------:R-:W-:Y:S01]  /*6470*/  IMAD.MOV.U32 R8, RZ, RZ, 0x1 ;  /* 0x00000001ff087424 */ /* 0x000fe200078e00ff */
[----:B------:R-:W-:Y:S01]  /*6480*/  ISETP.NE.OR P0, PT, R17, RZ, !P0 ;  /* 0x000000ff1100720c */ /* 0x000fe20004705670 */
[----:B------:R-:W-:Y:S01]  /*6490*/  IMAD.MOV.U32 R9, RZ, RZ, RZ ;  /* 0x000000ffff097224 */ /* 0x000fe200078e00ff */
[----:B------:R-:W-:Y:S02]  /*64a0*/  LOP3.LUT R21, R3, 0x2, RZ, 0xfc, !PT ;  /* 0x0000000203157812 */ /* 0x000fe400078efcff */
[----:B------:R-:W-:Y:S01]  /*64b0*/  CS2R R10, SRZ ;  /* 0x00000000000a7805 */ /* 0x000fe2000001ff00 */
[----:B------:R-:W-:-:S02]  /*64c0*/  IMAD.MOV.U32 R12, RZ, RZ, RZ ;  /* 0x000000ffff0c7224 */ /* 0x000fc400078e00ff */
[----:B0----5:R-:W-:-:S05]  /*64d0*/  IMAD.SHL.U32 R0, R6, 0x20, RZ ;  /* 0x0000002006007824 */ /* 0x021fca00078e00ff */
[----:B------:R-:W-:Y:S01]  /*64e0*/  LOP3.LUT R2, R0, 0x20, RZ, 0xc0, !PT ;  /* 0x0000002000027812 */ /* 0x000fe200078ec0ff */
[----:B------:R-:W-:-:S04]  /*64f0*/  IMAD R0, R18, R19, RZ ;  /* 0x0000001312007224 */ /* 0x000fc800078e02ff */
[----:B------:R-:W-:Y:S02]  /*6500*/  IMAD R4, R13, 0x40, R2 ;  /* 0x000000400d047824 */ /* 0x000fe400078e0202 */
[----:B------:R-:W-:Y:S02]  /*6510*/  IMAD.SHL.U32 R2, R6, 0x800, RZ ;  /* 0x0000080006027824 */ /* 0x000fe400078e00ff */
[----:B------:R-:W-:-:S03]  /*6520*/  IMAD.HI.U32 R6, R20, UR4, RZ ;  /* 0x0000000414067c27 */ /* 0x000fc6000f8e00ff */
[----:B------:R-:W-:Y:S01]  /*6530*/  LOP3.LUT R2, R2, 0x800, RZ, 0xc0, !PT ;  /* 0x0000080002027812 */ /* 0x000fe200078ec0ff */
[----:B------:R-:W-:Y:S01]  /*6540*/  IMAD R0, R7, R0, 0x1 ;  /* 0x0000000107007424 */ /* 0x000fe200078e0200 */
[----:B------:R-:W-:-:S07]  /*6550*/  SHF.R.U32.HI R6, RZ, UR5, R6 ;  /* 0x00000005ff067c19 */ /* 0x000fce0008011606 */
.L_x_155:
[----:B----4-:R-:W0:Y:S01]  /*6560*/  S2R R14, SR_CgaCtaId ;  /* 0x00000000000e7919 */ /* 0x010e220000008800 */
[----:B------:R-:W-:-:S04]  /*6570*/  MOV R13, 0x400 ;  /* 0x00000400000d7802 */ /* 0x000fc80000000f00 */
[----:B0-----:R-:W-:Y:S02]  /*6580*/  LEA R22, R14, R13, 0x18 ;  /* 0x0000000d0e167211 */ /* 0x001fe400078ec0ff */
[----:B------:R-:W-:-:S03]  /*6590*/  SHF.L.U32 R13, R8, 0x1f, RZ ;  /* 0x0000001f080d7819 */ /* 0x000fc600000006ff */
[----:B------:R-:W-:-:S07]  /*65a0*/  IMAD R14, R9, 0x8, R22 ;  /* 0x00000008090e7824 */ /* 0x000fce00078e0216 */
.L_x_152:
[----:B0-----:R0:W1:Y:S02]  /*65b0*/  SYNCS.PHASECHK.TRANS64.TRYWAIT P2, [R14+URZ+0x36048], R13 ;  /* 0x0360480d0e0075a7 */ /* 0x001064000804017f */
[----:B-1----:R-:W-:Y:S05]  /*65c0*/  @!P2 NANOSLEEP.SYNCS 0x989680 ;  /* 0x009896800000a95d */ /* 0x002fea0003900000 */
[----:B------:R-:W1:Y:S02]  /*65d0*/  @!P2 SYNCS.PHASECHK.TRANS64 P2, [R14+URZ+0x36048], R13 ;  /* 0x0360480d0e00a5a7 */ /* 0x000e64000804007f */
[----:B-1----:R-:W-:Y:S05]  /*65e0*/  @!P2 BRA `(.L_x_152) ;  /* 0xfffffffc00f0a947 */ /* 0x002fea000383ffff */
[----:B0-----:R-:W0:Y:S02]  /*65f0*/  @!P1 LDC R13, c[0x0][0x500] ;  /* 0x00014000ff0d9b82 */ /* 0x001e240000000800 */
[----:B0-----:R0:W-:Y:S02]  /*6600*/  @!P1 SYNCS.ARRIVE.TRANS64 RZ, [R14+URZ+0x36000], R13 ;  /* 0x0360000d0eff99a7 */ /* 0x0011e4000800003f */
[----:B0-----:R-:W-:-:S04]  /*6610*/  PRMT R13, R21, 0x9910, RZ ;  /* 0x00009910150d7816 */ /* 0x001fc800000000ff */
[----:B------:R-:W-:-:S13]  /*6620*/  ISETP.NE.AND P2, PT, R13, 0x2, PT ;  /* 0x000000020d00780c */ /* 0x000fda0003f45270 */
[----:B------:R-:W-:Y:S05]  /*6630*/  @P2 BRA `(.L_x_153) ;  /* 0x0000000000042947 */ /* 0x000fea0003800000 */
[----:B------:R-:W-:Y:S01]  /*6640*/  BPT.TRAP 0x1 ;  /* 0x000000040000795c */ /* 0x000fe20000300000 */
.L_x_153:
[----:B------:R-:W-:Y:S05]  /*6650*/  @P0 BRA `(.L_x_154) ;  /* 0x0000000000040947 */ /* 0x000fea0003800000 */
[----:B------:R-:W-:Y:S01]  /*6660*/  BPT.TRAP 0x1 ;  /* 0x000000040000795c */ /* 0x000fe20000300000 */
.L_x_154:
[----:B---3--:R-:W0:Y:S01]  /*6670*/  LDC R15, c[0x0][0x380] ;  /* 0x0000e000ff0f7b82 */ /* 0x008e220000000800 */
[----:B------:R-:W-:Y:S01]  /*6680*/  R2UR UR4, R6 ;  /* 0x00000000060472ca */ /* 0x000fe200000e0000 */
[----:B------:R-:W-:Y:S01]  /*6690*/  IMAD R13, R9, 0x1000, R2 ;  /* 0x00001000090d7824 */ /* 0x000fe200078e0202 */
[----:B------:R-:W-:Y:S01]  /*66a0*/  R2UR UR5, R20 ;  /* 0x00000000140572ca */ /* 0x000fe200000e0000 */
[----:B------:R-:W-:Y:S01]  /*66b0*/  ULDC UR20, c[0x0][0x38c] ;  /* 0x0000e30000147ab9 */ /* 0x000fe20000000800 */
[----:B------:R-:W-:Y:S01]  /*66c0*/  R2UR UR17, R14 ;  /* 0x000000000e1172ca */ /* 0x000fe200000e0000 */
[----:B------:R-:W-:Y:S01]  /*66d0*/  IMAD R13, R13, 0x2, R22 ;  /* 0x000000020d0d7824 */ /* 0x000fe200078e0216 */
[----:B------:R-:W-:Y:S01]  /*66e0*/  UISETP.NE.AND UP0, UPT, UR20, 0x1, UPT ;  /* 0x000000011400788c */ /* 0x000fe2000bf05270 */
[----:B------:R-:W1:Y:S01]  /*66f0*/  LDC.64 R16, c[0x0][0x3b8] ;  /* 0x0000ee00ff107b82 */ /* 0x000e620000000a00 */
[C---:B------:R-:W-:Y:S01]  /*6700*/  VIADD R14, R12.reuse, 0x1 ;  /* 0x000000010c0e7836 */ /* 0x040fe20000000000 */
[----:B------:R-:W-:Y:S01]  /*6710*/  R2UR UR18, R12 ;  /* 0x000000000c1272ca */ /* 0x000fe200000e0000 */
[----:B------:R-:W-:Y:S01]  /*6720*/  VIADD R0, R0, 0xffffffff ;  /* 0xffffffff00007836 */ /* 0x000fe20000000000 */
[----:B------:R-:W-:Y:S01]  /*6730*/  R2UR UR8, R13 ;  /* 0x000000000d0872ca */ /* 0x000fe200000e0000 */
[----:B------:R-:W-:Y:S01]  /*6740*/  ULDC.64 UR24, c[0x0][0x198] ;  /* 0x0000660000187ab9 */ /* 0x000fe20000000a00 */
[----:B------:R-:W-:Y:S01]  /*6750*/  R2UR UR9, R22 ;  /* 0x00000000160972ca */ /* 0x000fe200000e0000 */
[----:B------:R-:W-:Y:S01]  /*6760*/  ULDC.64 UR14, c[0x0][0x3b0] ;  /* 0x0000ec00000e7ab9 */ /* 0x000fe20000000a00 */
[----:B------:R-:W1:Y:S01]  /*6770*/  LDC.64 R18, c[0x0][0x3d8] ;  /* 0x0000f600ff127b82 */ /* 0x000e620000000a00 */
[----:B------:R-:W-:Y:S01]  /*6780*/  R2UR UR16, R9 ;  /* 0x00000000091072ca */ /* 0x000fe200000e0000 */
[----:B------:R-:W-:Y:S01]  /*6790*/  @UP0 ULDC.64 UR10, c[0x0][0x390] ;  /* 0x0000e400000a0ab9 */ /* 0x000fe20000000a00 */
[----:B------:R-:W-:Y:S01]  /*67a0*/  R2UR UR12, R11 ;  /* 0x000000000b0c72ca */ /* 0x000fe200000e0000 */
[----:B------:R-:W-:Y:S01]  /*67b0*/  ULDC.64 UR22, c[0x0][0x3d0] ;  /* 0x0000f40000167ab9 */ /* 0x000fe20000000a00 */
[----:B------:R-:W-:Y:S01]  /*67c0*/  R2UR UR13, R10 ;  /* 0x000000000a0d72ca */ /* 0x000fe200000e0000 */
[----:B------:R-:W-:Y:S01]  /*67d0*/  VIADD R9, R9, 0x1 ;  /* 0x0000000109097836 */ /* 0x000fe20000000000 */
[----:B------:R-:W-:Y:S01]  /*67e0*/  ISETP.GT.AND P5, PT, R0, 0x1, PT ;  /* 0x000000010000780c */ /* 0x000fe20003fa4270 */
[----:B------:R-:W-:Y:S01]  /*67f0*/  USHF.L.U32 UR18, UR18, 0x6, URZ ;  /* 0x0000000612127899 */ /* 0x000fe2000800063f */
[----:B0-----:R-:W-:Y:S01]  /*6800*/  ISETP.NE.AND P2, PT, R15, 0x1, PT ;  /* 0x000000010f00780c */ /* 0x001fe20003f45270 */
[----:B------:R-:W-:Y:S01]  /*6810*/  UIADD3 UR17, UR17, 0x36000, URZ ;  /* 0x0003600011117890 */ /* 0x000fe2000fffe03f */
[----:B------:R-:W-:Y:S01]  /*6820*/  ISETP.NE.AND P4, PT, R9, 0x9, PT ;  /* 0x000000090900780c */ /* 0x000fe20003f85270 */
[----:B------:R-:W-:-:S02]  /*6830*/  UIADD3 UR8, UR8, 0x24000, URZ ;  /* 0x0002400008087890 */ /* 0x000fc4000fffe03f */
[----:B------:R-:W-:Y:S01]  /*6840*/  ULEA UR16, UR16, UR9, 0xe ;  /* 0x0000000910107291 */ /* 0x000fe2000f8e703f */
[----:B------:R-:W-:Y:S01]  /*6850*/  SEL R9, R9, RZ, P4 ;  /* 0x000000ff09097207 */ /* 0x000fe20002000000 */
[----:B------:R-:W-:Y:S01]  /*6860*/  UMOV UR26, 0x30000 ;  /* 0x00030000001a7882 */ /* 0x000fe20000000000 */
[----:B------:R-:W-:Y:S01]  /*6870*/  UMOV UR28, 0x0 ;  /* 0x00000000001c7882 */ /* 0x000fe20000000000 */
[----:B------:R-:W-:Y:S01]  /*6880*/  UMOV UR29, 0x10000000 ;  /* 0x10000000001d7882 */ /* 0x000fe20000000000 */
[----:B------:R-:W-:-:S03]  /*6890*/  UMOV UR9, UR17 ;  /* 0x0000001100097c82 */ /* 0x000fc60008000000 */
[----:B------:R-:W-:Y:S01]  /*68a0*/  @P2 IMAD.U32 R23, RZ, RZ, UR4 ;  /* 0x00000004ff172e24 */ /* 0x000fe2000f8e00ff */
[----:B------:R-:W-:Y:S01]  /*68b0*/  UIADD3 UR4, UP1, UR24, 0xf0, URZ ;  /* 0x000000f018047890 */ /* 0x000fe2000ff3e03f */
[----:B-1----:R-:W-:Y:S01]  /*68c0*/  IMAD R13, R11, R16, R18 ;  /* 0x000000100b0d7224 */ /* 0x002fe200078e0212 */
[----:B------:R-:W-:Y:S01]  /*68d0*/  UIADD3 UR24, UP2, UR24, 0x1f0, URZ ;  /* 0x000001f018187890 */ /* 0x000fe2000ff5e03f */
[----:B------:R-:W0:Y:S01]  /*68e0*/  LDC R16, c[0x0][0x3c8] ;  /* 0x0000f200ff107b82 */ /* 0x000e220000000800 */
[----:B------:R-:W-:Y:S01]  /*68f0*/  @P2 R2UR UR5, R23 ;  /* 0x00000000170522ca */ /* 0x000fe200000e0000 */
[----:B------:R-:W-:Y:S01]  /*6900*/  IMAD R12, R10, R17, R19 ;  /* 0x000000110a0c7224 */ /* 0x000fe200078e0213 */
[----:B------:R-:W-:-:S04]  /*6910*/  ISETP.NE.AND P2, PT, R14, R7, PT ;  /* 0x000000070e00720c */ /* 0x000fc80003f45270 */
[----:B------:R-:W-:Y:S01]  /*6920*/  PRMT R12, R13, 0x40, R12 ;  /* 0x000000400d0c7816 */ /* 0x000fe2000000000c */
[----:B------:R-:W-:-:S06]  /*6930*/  VIADD R13, R11, 0x1 ;  /* 0x000000010b0d7836 */ /* 0x000fcc0000000000 */
[----:B------:R-:W-:Y:S02]  /*6940*/  UIADD3 UR6, -UR5, URZ, URZ ;  /* 0x0000003f05067290 */ /* 0x000fe4000fffe13f */
[----:B------:R-:W-:Y:S01]  /*6950*/  UMOV UR21, UR5 ;  /* 0x0000000500157c82 */ /* 0x000fe20008000000 */
[----:B------:R-:W-:Y:S01]  /*6960*/  @P2 IMAD.MOV R13, RZ, RZ, R11 ;  /* 0x000000ffff0d2224 */ /* 0x000fe200078e020b */
[----:B------:R-:W-:Y:S02]  /*6970*/  SEL R11, RZ, 0x1, P4 ;  /* 0x00000001ff0b7807 */ /* 0x000fe40002000000 */
[----:B------:R-:W-:Y:S01]  /*6980*/  IMAD R15, R15, UR6, R20 ;  /* 0x000000060f0f7c24 */ /* 0x000fe2000f8e0214 */
[----:B------:R-:W-:Y:S01]  /*6990*/  UIMAD.WIDE.U32 UR6, UR5, UR10, URZ ;  /* 0x0000000a050672a5 */ /* 0x000fe2000f8e003f */
[----:B------:R-:W-:Y:S02]  /*69a0*/  LOP3.LUT R8, R8, R11, RZ, 0x3c, !PT ;  /* 0x0000000b08087212 */ /* 0x000fe400078e3cff */
[----:B0-----:R-:W-:Y:S01]  /*69b0*/  ISETP.NE.AND P3, PT, R13, R16, PT ;  /* 0x000000100d00720c */ /* 0x001fe20003f65270 */
[----:B------:R-:W-:Y:S01]  /*69c0*/  @UP0 USHF.R.U32.HI UR21, URZ, UR11, UR7 ;  /* 0x0000000b3f150299 */ /* 0x000fe20008011607 */
[----:B------:R-:W-:Y:S01]  /*69d0*/  R2UR UR19, R15 ;  /* 0x000000000f1372ca */ /* 0x000fe200000e0000 */
[----:B------:R-:W-:Y:S01]  /*69e0*/  UMOV UR10, UR18 ;  /* 0x00000012000a7c82 */ /* 0x000fe20008000000 */
[----:B------:R-:W-:Y:S01]  /*69f0*/  R2UR UR7, R12 ;  /* 0x000000000c0772ca */ /* 0x000fe200000e0000 */
[----:B------:R-:W-:Y:S01]  /*6a00*/  UIADD3 UR6, -UR21, URZ, URZ ;  /* 0x0000003f15067290 */ /* 0x000fe2000fffe13f */
[----:B------:R-:W-:Y:S01]  /*6a10*/  R2UR UR11, R4 ;  /* 0x00000000040b72ca */ /* 0x000fe200000e0000 */
[----:B------:R-:W-:Y:S01]  /*6a20*/  VIADD R15, R10, 0x1 ;  /* 0x000000010a0f7836 */ /* 0x000fe20000000000 */
[----:B------:R-:W-:Y:S01]  /*6a30*/  SEL R12, R14, RZ, P2 ;  /* 0x000000ff0e0c7207 */ /* 0x000fe20001000000 */
[----:B------:R-:W-:Y:S01]  /*6a40*/  UIMAD UR20, UR20, UR6, UR5 ;  /* 0x00000006141472a4 */ /* 0x000fe2000f8e0205 */
[----:B------:R-:W-:Y:S01]  /*6a50*/  SEL R11, R13, RZ, P3 ;  /* 0x000000ff0d0b7207 */ /* 0x000fe20001800000 */
[----:B------:R-:W-:-:S02]  /*6a60*/  UIADD3.X UR5, URZ, UR25, URZ, UP1, !UPT ;  /* 0x000000193f057290 */ /* 0x000fc40008ffe43f */
[----:B------:R-:W-:Y:S01]  /*6a70*/  UIMAD UR20, UR20, UR15, UR23 ;  /* 0x0000000f141472a4 */ /* 0x000fe2000f8e0217 */
[----:B------:R-:W-:Y:S01]  /*6a80*/  @P3 IMAD.MOV R15, RZ, RZ, R10 ;  /* 0x000000ffff0f3224 */ /* 0x000fe200078e020a */
[----:B------:R-:W-:Y:S02]  /*6a90*/  UIMAD UR19, UR19, UR14, UR22 ;  /* 0x0000000e131372a4 */ /* 0x000fe4000f8e0216 */
[----:B------:R-:W-:Y:S01]  /*6aa0*/  UPRMT UR6, UR7, 0x5410, URZ ;  /* 0x0000541007067896 */ /* 0x000fe2000800003f */
[----:B------:R-:W-:Y:S01]  /*6ab0*/  IMAD.MOV.U32 R10, RZ, RZ, R15 ;  /* 0x000000ffff0a7224 */ /* 0x000fe200078e000f */
[----:B------:R-:W-:-:S07]  /*6ac0*/  UIADD3.X UR25, URZ, UR25, URZ, UP2, !UPT ;  /* 0x000000193f197290 */ /* 0x000fce00097fe43f */
[----:B------:R0:W-:Y:S02]  /*6ad0*/  UTMALDG.4D.IM2COL [UR16], [UR4], UR6 ;  /* 0x00000010040073b4 */ /* 0x0001e40008058006 */
[----:B------:R0:W-:Y:S02]  /*6ae0*/  UTMALDG.4D.MULTICAST [UR8], [UR24], UR26, desc[UR28] ;  /* 0x00001c08180073b4 */ /* 0x0001e4000801981a */
[----:B0-----:R-:W-:Y:S05]  /*6af0*/  @P5 BRA `(.L_x_155) ;  /* 0xfffffff800985947 */ /* 0x001fea000383ffff */
.L_x_151:
[----:B------:R-:W-:Y:S01]  /*6b00*/  ISETP.GE.U32.AND P2, PT, R5, 0x9, PT ;  /* 0x000000090500780c */ /* 0x000fe20003f46070 */
[----:B------:R-:W-:Y:S05]  /*6b10*/  WARPSYNC.ALL ;  /* 0x0000000000007948 */ /* 0x000fea0003800000 */
[----:B------:R-:W-:-:S07]  /*6b20*/  ELECT P1, URZ, PT ;  /* 0x00000000003f782f */ /* 0x000fce0003820000 */
[----:B------:R-:W-:-:S05]  /*6b30*/  @P2 IMAD.WIDE.U32 R6, R5, 0x38e38e39, RZ ;  /* 0x38e38e3905062825 */ /* 0x000fca00078e00ff */
[----:B-----5:R-:W-:-:S04]  /*6b40*/  @P2 SHF.R.U32.HI R0, RZ, 0x1, R7 ;  /* 0x00000001ff002819 */ /* 0x020fc80000011607 */
[----:B------:R-:W-:-:S04]  /*6b50*/  @P2 LOP3.LUT R0, R0, 0x1, RZ, 0xc0, !PT ;  /* 0x0000000100002812 */ /* 0x000fc800078ec0ff */
[----:B------:R-:W-:Y:S01]  /*6b60*/  @P2 ISETP.NE.U32.AND P0, PT, R0, 0x1, PT ;  /* 0x000000010000280c */ /* 0x000fe20003f05070 */
[----:B------:R-:W-:-:S12]  /*6b70*/  @!P1 EXIT ;  /* 0x000000000000994d */ /* 0x000fd80003800000 */
[----:B------:R-:W-:Y:S01]  /*6b80*/  LOP3.LUT R3, R3, 0x2, RZ, 0xfc, !PT ;  /* 0x0000000203037812 */ /* 0x000fe200078efcff */
[----:B------:R-:W-:Y:S01]  /*6b90*/  IMAD.MOV.U32 R0, RZ, RZ, 0x1 ;  /* 0x00000001ff007424 */ /* 0x000fe200078e00ff */
[----:B------:R-:W-:Y:S02]  /*6ba0*/  @P2 ISETP.NE.U32.AND.EX P0, PT, RZ, RZ, PT, P0 ;  /* 0x000000ffff00220c */ /* 0x000fe40003f05100 */
[----:B------:R-:W-:Y:S02]  /*6bb0*/  ISETP.NE.AND P1, PT, R3, 0x3, PT ;  /* 0x000000030300780c */ /* 0x000fe40003f25270 */
[----:B------:R-:W-:-:S11]  /*6bc0*/  @P2 SEL R0, RZ, 0x1, !P0 ;  /* 0x00000001ff002807 */ /* 0x000fd60004000000 */
[----:B------:R-:W-:Y:S05]  /*6bd0*/  @!P1 BRA `(.L_x_156) ;  /* 0x0000000000049947 */ /* 0x000fea0003800000 */
[----:B------:R-:W-:Y:S01]  /*6be0*/  BPT.TRAP 0x1 ;  /* 0x000000040000795c */ /* 0x000fe20000300000 */
.L_x_156:
[----:B------:R-:W0:Y:S01]  /*6bf0*/  S2R R7, SR_CgaCtaId ;  /* 0x0000000000077919 */ /* 0x000e220000008800 */
[----:B------:R-:W-:Y:S01]  /*6c00*/  IMAD.WIDE.U32 R2, R5, 0x38e38e39, RZ ;  /* 0x38e38e3905027825 */ /* 0x000fe200078e00ff */
[----:B------:R-:W-:-:S04]  /*6c10*/  MOV R4, 0x400 ;  /* 0x0000040000047802 */ /* 0x000fc80000000f00 */
[----:B------:R-:W-:-:S05]  /*6c20*/  SHF.R.U32.HI R2, RZ, 0x1, R3 ;  /* 0x00000001ff027819 */ /* 0x000fca0000011603 */
[----:B------:R-:W-:Y:S01]  /*6c30*/  IMAD R5, R2, -0x9, R5 ;  /* 0xfffffff702057824 */ /* 0x000fe200078e0205 */
[----:B0-----:R-:W-:-:S05]  /*6c40*/  LEA R4, R7, R4, 0x18 ;  /* 0x0000000407047211 */ /* 0x001fca00078ec0ff */
[----:B------:R-:W-:Y:S01]  /*6c50*/  VIADD R2, R4, 0x36048 ;  /* 0x0003604804027836 */ /* 0x000fe20000000000 */
[----:B------:R-:W-:-:S03]  /*6c60*/  SHF.L.U32 R4, R0, 0x1f, RZ ;  /* 0x0000001f00047819 */ /* 0x000fc600000006ff */
[----:B------:R-:W-:-:S07]  /*6c70*/  IMAD R3, R5, 0x8, R2 ;  /* 0x0000000805037824 */ /* 0x000fce00078e0202 */
.L_x_157:
[----:B0-----:R0:W1:Y:S02]  /*6c80*/  SYNCS.PHASECHK.TRANS64.TRYWAIT P0, [R3+URZ], R4 ;  /* 0x00000004030075a7 */ /* 0x001064000800017f */
[----:B-1----:R-:W-:Y:S05]  /*6c90*/  @!P0 NANOSLEEP.SYNCS 0x989680 ;  /* 0x009896800000895d */ /* 0x002fea0003900000 */
[----:B------:R-:W1:Y:S02]  /*6ca0*/  @!P0 SYNCS.PHASECHK.TRANS64 P0, [R3+URZ], R4 ;  /* 0x00000004030085a7 */ /* 0x000e64000800007f */
[----:B-1----:R-:W-:Y:S05]  /*6cb0*/  @!P0 BRA `(.L_x_157) ;  /* 0xfffffffc00f08947 */ /* 0x002fea000383ffff */
[----:B------:R-:W-:-:S05]  /*6cc0*/  VIADD R5, R5, 0x1 ;  /* 0x0000000105057836 */ /* 0x000fca0000000000 */
[----:B------:R-:W-:-:S04]  /*6cd0*/  ISETP.NE.AND P0, PT, R5, 0x9, PT ;  /* 0x000000090500780c */ /* 0x000fc80003f05270 */
[----:B0-----:R-:W-:Y:S02]  /*6ce0*/  SEL R3, RZ, 0x1, P0 ;  /* 0x00000001ff037807 */ /* 0x001fe40000000000 */
[----:B------:R-:W-:Y:S02]  /*6cf0*/  SEL R5, R5, RZ, P0 ;  /* 0x000000ff05057207 */ /* 0x000fe40000000000 */
[----:B------:R-:W-:-:S03]  /*6d00*/  LOP3.LUT R7, R0, R3, RZ, 0x3c, !PT ;  /* 0x0000000300077212 */ /* 0x000fc600078e3cff */
[----:B------:R-:W-:Y:S01]  /*6d10*/  IMAD R0, R5, 0x8, R2 ;  /* 0x0000000805007824 */ /* 0x000fe200078e0202 */
[----:B------:R-:W-:-:S07]  /*6d20*/  SHF.L.U32 R3, R7, 0x1f, RZ ;  /* 0x0000001f07037819 */ /* 0x000fce00000006ff */
.L_x_158:
        /* <DEDUP_REMOVED lines=11> */
.L_x_159:
        /* <DEDUP_REMOVED lines=11> */
.L_x_160:
        /* <DEDUP_REMOVED lines=11> */
.L_x_161:
        /* <DEDUP_REMOVED lines=11> */
.L_x_162:
        /* <DEDUP_REMOVED lines=11> */
.L_x_163:
        /* <DEDUP_REMOVED lines=11> */
.L_x_164:
        /* <DEDUP_REMOVED lines=11> */
.L_x_165:
[----:B0-----:R0:W1:Y:S02]  /*7200*/  SYNCS.PHASECHK.TRANS64.TRYWAIT P0, [R5+URZ], R0 ;  /* 0x00000000050075a7 */ /* 0x001064000800017f */
[----:B-1----:R-:W-:Y:S05]  /*7210*/  @!P0 NANOSLEEP.SYNCS 0x989680 ;  /* 0x009896800000895d */ /* 0x002fea0003900000 */
[----:B------:R-:W1:Y:S02]  /*7220*/  @!P0 SYNCS.PHASECHK.TRANS64 P0, [R5+URZ], R0 ;  /* 0x00000000050085a7 */ /* 0x000e64000800007f */
[----:B-1----:R-:W-:Y:S05]  /*7230*/  @P0 EXIT ;  /* 0x000000000000094d */ /* 0x002fea0003800000 */
[----:B------:R-:W-:Y:S05]  /*7240*/  BRA `(.L_x_165) ;  /* 0xfffffffc00ec7947 */ /* 0x000fea000383ffff */
.L_x_166:
[----:B------:R-:W-:-:S00]  /*7250*/  BRA `(.L_x_166) ;  /* 0xfffffffc00fc7947 */ /* 0x000fc0000383ffff */
[----:B------:R-:W-:-:S00]  /*7260*/  NOP ;  /* 0x0000000000007918 */ /* 0x000fc00000000000 */
        /* <DEDUP_REMOVED lines=9> */
.L_x_167:


//--------------------- .nv.shared._ZN7cutlass13device_kernelINS_4conv6kernel13ConvUniversalINS1_16ConvProblemShapeILNS1_8OperatorE0ELi2EEENS1_10collective14CollectiveConvINS1_46MainloopSm90TmaGmmaWarpSpecializedImplicitGemmILS5_0ELi9ELi2EN4cute5tupleIJNSA_1CILi2EEENSC_ILi1EEESE_EEENS1_36KernelImplicitTmaWarpSpecializedSm90ELi1EEENSB_IJNSC_ILi128EEENSC_ILi64EEENSB_IJSJ_EEEEEENS_6half_tESM_NSA_8TiledMMAINSA_8MMA_AtomIJNSA_4SM904GMMA25MMA_64x64x16_F32F16F16_SSILNSQ_5MajorE0ELSS_0ELNSQ_7ScaleInE1ELST_1EEEEEENSA_6LayoutINSB_IJSE_SE_SE_EEENSB_IJNSC_ILi0EEESY_SY_EEEEENSB_IJNSA_10UnderscoreES11_S11_EEEEENS7_6detail26Sm90ImplicitGemmTileTraitsINSA_20SM90_TMA_LOAD_IM2COLENSA_14ComposedLayoutINSA_7SwizzleILi3ELi4ELi3EEENSA_18smem_ptr_flag_bitsILi16EEENSW_INSB_IJNSB_IJNSC_ILi8EEENSC_ILi16EEEEEENSB_IJSJ_SE_EEENSB_IJSE_NSC_ILi9EEEEEEEEENSB_IJNSB_IJSJ_NSC_ILi512EEEEEENSB_IJSE_SY_EEENSB_IJSY_NSC_ILi8192EEEEEEEEEEEEEvEENS15_INSA_23SM90_TMA_LOAD_MULTICASTENS17_IS19_S1B_NSW_INSB_IJNSB_IJS1C_S1C_EEES1F_S1H_EEENSB_IJS1K_S1L_NSB_IJSY_NSC_ILi4096EEEEEEEEEEEEEvEEEENS_8epilogue10collective6detail29Sm90TmaWarpSpecializedAdapterINS23_15DefaultEpilogueISM_NSB_IJNSB_IJlllEEESE_SY_EEES28_NS22_6thread17LinearCombinationISM_Li1EffLNS29_9ScaleType4KindE0ELNS_15FloatRoundStyleE2ESM_EENS_4gemm15EpilogueDefaultEEEEEvvEEEEvNT_6ParamsE --------------------------
	.section	.nv.shared._ZN7cutlass13device_kernelINS_4conv6kernel13ConvUniversalINS1_16ConvProblemShapeILNS1_8OperatorE0ELi2EEENS1_10collective14CollectiveConvINS1_46MainloopSm90TmaGmmaWarpSpecializedImplicitGemmILS5_0ELi9ELi2EN4cute5tupleIJNSA_1CILi2EEENSC_ILi1EEESE_EEENS1_36KernelImplicitTmaWarpSpecializedSm90ELi1EEENSB_IJNSC_ILi128EEENSC_ILi64EEENSB_IJSJ_EEEEEENS_6half_tESM_NSA_8TiledMMAINSA_8MMA_AtomIJNSA_4SM904GMMA25MMA_64x64x16_F32F16F16_SSILNSQ_5MajorE0ELSS_0ELNSQ_7ScaleInE1ELST_1EEEEEENSA_6LayoutINSB_IJSE_SE_SE_EEENSB_IJNSC_ILi0EEESY_SY_EEEEENSB_IJNSA_10UnderscoreES11_S11_EEEEENS7_6detail26Sm90ImplicitGemmTileTraitsINSA_20SM90_TMA_LOAD_IM2COLENSA_14ComposedLayoutINSA_7SwizzleILi3ELi4ELi3EEENSA_18smem_ptr_flag_bitsILi16EEENSW_INSB_IJNSB_IJNSC_ILi8EEENSC_ILi16EEEEEENSB_IJSJ_SE_EEENSB_IJSE_NSC_ILi9EEEEEEEEENSB_IJNSB_IJSJ_NSC_ILi512EEEEEENSB_IJSE_SY_EEENSB_IJSY_NSC_ILi8192EEEEEEEEEEEEEvEENS15_INSA_23SM90_TMA_LOAD_MULTICASTENS17_IS19_S1B_NSW_INSB_IJNSB_IJS1C_S1C_EEES1F_S1H_EEENSB_IJS1K_S1L_NSB_IJSY_NSC_ILi4096EEEEEEEEEEEEEvEEEENS_8epilogue10collective6detail29Sm90TmaWarpSpecializedAdapterINS23_15DefaultEpilogueISM_NSB_IJNSB_IJlllEEESE_SY_EEES28_NS22_6thread17LinearCombinationISM_Li1EffLNS29_9ScaleType4KindE0ELNS_15FloatRoundStyleE2ESM_EENS_4gemm15EpilogueDefaultEEEEEvvEEEEvNT_6ParamsE,"aw",@nobits
	.sectionflags	@""
	.align	16
	.zero		1024


//--------------------- .nv.shared.reserved.0     --------------------------
	.section	.nv.shared.reserved.0,"aw",@nobits
	.weak		__nv_reservedSMEM_offset_0_alias
	.size		__nv_reservedSMEM_offset_0_alias, 0, 0
	.other		__nv_reservedSMEM_offset_0_alias,@"STO_CUDA_RESERVED_SHARED STV_DEFAULT"
__nv_reservedSMEM_offset_0_alias:
	.zero		0


//--------------------- .nv.global                --------------------------
	.section	.nv.global,"aw",@nobits
.nv.global:
	.type		_ZN39_INTERNAL_1e0c1b01_4_k_cu_ceea74c2_30904cute1_E,@object
	.size		_ZN39_INTERNAL_1e0c1b01_4_k_cu_ceea74c2_30904cute1_E,(_ZN39_INTERNAL_1e0c1b01_4_k_cu_ceea74c2_30904cuda3std3__45__cpo6cbeginE - _ZN39_INTERNAL_1e0c1b01_4_k_cu_ceea74c2_30904cute1_E)
_ZN39_INTERNAL_1e0c1b01_4_k_cu_ceea74c2_30904cute1_E:
	.zero		1
	.type		_ZN39_INTERNAL_1e0c1b01_4_k_cu_ceea74c2_30904cuda3std3__45__cpo6cbeginE,@object
	.size		_ZN39_INTERNAL_1e0c1b01_4_k_cu_ceea74c2_30904cuda3std3__45__cpo6cbeginE,(_ZN39_INTERNAL_1e0c1b01_4_k_cu_ceea74c2_30904cuda3std3__48in_placeE - _ZN39_INTERNAL_1e0c1b01_4_k_cu_ceea74c2_30904cuda3std3__45__cpo6cbeginE)
_ZN39_INTERNAL_1e0c1b01_4_k_cu_ceea74c2_30904cuda3std3__45__cpo6cbeginE:
	.zero		1
	.type		_ZN39_INTERNAL_1e0c1b01_4_k_cu_ceea74c2_30904cuda3std3__48in_placeE,@object
	.size		_ZN39_INTERNAL_1e0c1b01_4_k_cu_ceea74c2_30904cuda3std3__48in_placeE,(_ZN39_INTERNAL_1e0c1b01_4_k_cu_ceea74c2_30904cuda3std6ranges3__45__cpo9iter_moveE - _ZN39_INTERNAL_1e0c1b01_4_k_cu_ceea74c2_30904cuda3std3__48in_placeE)
_ZN39_INTERNAL_1e0c1b01_4_k_cu_ceea74c2_30904cuda3std3__48in_placeE:
	.zero		1
	.type		_ZN39_INTERNAL_1e0c1b01_4_k_cu_ceea74c2_30904cuda3std6ranges3__45__cpo9iter_moveE,@object
	.size		_ZN39_INTERNAL_1e0c1b01_4_k_cu_ceea74c2_30904cuda3std6ranges3__45__cpo9iter_moveE,(_ZN39_INTERNAL_1e0c1b01_4_k_cu_ceea74c2_30904cuda3std3__45__cpo5beginE - _ZN39_INTERNAL_1e0c1b01_4_k_cu_ceea74c2_30904cuda3std6ranges3__45__cpo9iter_moveE)
_ZN39_INTERNAL_1e0c1b01_4_k_cu_ceea74c2_30904cuda3std6ranges3__45__cpo9iter_moveE:
	.zero		1
	.type		_ZN39_INTERNAL_1e0c1b01_4_k_cu_ceea74c2_30904cuda3std3__45__cpo5beginE,@object
	.size		_ZN39_INTERNAL_1e0c1b01_4_k_cu_ceea74c2_30904cuda3std3__45__cpo5beginE,(_ZN39_INTERNAL_1e0c1b01_4_k_cu_ceea74c2_30904cuda3std3__441_GLOBAL__N__1e0c1b01_4_k_cu_ceea74c2_30906ignoreE - _ZN39_INTERNAL_1e0c1b01_4_k_cu_ceea74c2_30904cuda3std3__45__cpo5beginE)
_ZN39_INTERNAL_1e0c1b01_4_k_cu_ceea74c2_30904cuda3std3__45__cpo5beginE:
	.zero		1
	.type		_ZN39_INTERNAL_1e0c1b01_4_k_cu_ceea74c2_30904cuda3std3__441_GLOBAL__N__1e0c1b01_4_k_cu_ceea74c2_30906ignoreE,@object
	.size		_ZN39_INTERNAL_1e0c1b01_4_k_cu_ceea74c2_30904cuda3std3__441_GLOBAL__N__1e0c1b01_4_k_cu_ceea74c2_30906ignoreE,(_ZN39_INTERNAL_1e0c1b01_4_k_cu_ceea74c2_30904cute7productE - _ZN39_INTERNAL_1e0c1b01_4_k_cu_ceea74c2_30904cuda3std3__441_GLOBAL__N__1e0c1b01_4_k_cu_ceea74c2_30906ignoreE)
_ZN39_INTERNAL_1e0c1b01_4_k_cu_ceea74c2_30904cuda3std3__441_GLOBAL__N__1e0c1b01_4_k_cu_ceea74c2_30906ignoreE:
	.zero		1
	.type		_ZN39_INTERNAL_1e0c1b01_4_k_cu_ceea74c2_30904cute7productE,@object
	.size		_ZN39_INTERNAL_1e0c1b01_4_k_cu_ceea74c2_30904cute7productE,(_ZN39_INTERNAL_1e0c1b01_4_k_cu_ceea74c2_30904cuda3std3__45__cpo3endE - _ZN39_INTERNAL_1e0c1b01_4_k_cu_ceea74c2_30904cute7productE)
_ZN39_INTERNAL_1e0c1b01_4_k_cu_ceea74c2_30904cute7productE:
	.zero		1
	.type		_ZN39_INTERNAL_1e0c1b01_4_k_cu_ceea74c2_30904cuda3std3__45__cpo3endE,@object
	.size		_ZN39_INTERNAL_1e0c1b01_4_k_cu_ceea74c2_30904cuda3std3__45__cpo3endE,(_ZN39_INTERNAL_1e0c1b01_4_k_cu_ceea74c2_30904cuda3std3__419piecewise_constructE - _ZN39_INTERNAL_1e0c1b01_4_k_cu_ceea74c2_30904cuda3std3__45__cpo3endE)
_ZN39_INTERNAL_1e0c1b01_4_k_cu_ceea74c2_30904cuda3std3__45__cpo3endE:
	.zero		1
	.type		_ZN39_INTERNAL_1e0c1b01_4_k_cu_ceea74c2_30904cuda3std3__419piecewise_constructE,@object
	.size		_ZN39_INTERNAL_1e0c1b01_4_k_cu_ceea74c2_30904cuda3std3__419piecewise_constructE,(_ZN39_INTERNAL_1e0c1b01_4_k_cu_ceea74c2_30904cuda3std3__45__cpo4cendE - _ZN39_INTERNAL_1e0c1b01_4_k_cu_ceea74c2_30904cuda3std3__419piecewise_constructE)
_ZN39_INTERNAL_1e0c1b01_4_k_cu_ceea74c2_30904cuda3std3__419piecewise_constructE:
	.zero		1
	.type		_ZN39_INTERNAL_1e0c1b01_4_k_cu_ceea74c2_30904cuda3std3__45__cpo4cendE,@object
	.size		_ZN39_INTERNAL_1e0c1b01_4_k_cu_ceea74c2_30904cuda3std3__45__cpo4cendE,(_ZN39_INTERNAL_1e0c1b01_4_k_cu_ceea74c2_30904cuda3std6ranges3__45__cpo4swapE - _ZN39_INTERNAL_1e0c1b01_4_k_cu_ceea74c2_30904cuda3std3__45__cpo4cendE)
_ZN39_INTERNAL_1e0c1b01_4_k_cu_ceea74c2_30904cuda3std3__45__cpo4cendE:
	.zero		1
	.type		_ZN39_INTERNAL_1e0c1b01_4_k_cu_ceea74c2_30904cuda3std6ranges3__45__cpo4swapE,@object
	.size		_ZN39_INTERNAL_1e0c1b01_4_k_cu_ceea74c2_30904cuda3std6ranges3__45__cpo4swapE,(.L_7 - _ZN39_INTERNAL_1e0c1b01_4_k_cu_ceea74c2_30904cuda3std6ranges3__45__cpo4swapE)
_ZN39_INTERNAL_1e0c1b01_4_k_cu_ceea74c2_30904cuda3std6ranges3__45__cpo4swapE:
	.zero		1
.L_7:


//--------------------- .nv.constant0._ZN7cutlass13device_kernelINS_4conv6kernel13ConvUniversalINS1_16ConvProblemShapeILNS1_8OperatorE0ELi2EEENS1_10collective14CollectiveConvINS1_46MainloopSm90TmaGmmaWarpSpecializedImplicitGemmILS5_0ELi9ELi2EN4cute5tupleIJNSA_1CILi2EEENSC_ILi1EEESE_EEENS1_36KernelImplicitTmaWarpSpecializedSm90ELi1EEENSB_IJNSC_ILi128EEENSC_ILi64EEENSB_IJSJ_EEEEEENS_6half_tESM_NSA_8TiledMMAINSA_8MMA_AtomIJNSA_4SM904GMMA25MMA_64x64x16_F32F16F16_SSILNSQ_5MajorE0ELSS_0ELNSQ_7ScaleInE1ELST_1EEEEEENSA_6LayoutINSB_IJSE_SE_SE_EEENSB_IJNSC_ILi0EEESY_SY_EEEEENSB_IJNSA_10UnderscoreES11_S11_EEEEENS7_6detail26Sm90ImplicitGemmTileTraitsINSA_20SM90_TMA_LOAD_IM2COLENSA_14ComposedLayoutINSA_7SwizzleILi3ELi4ELi3EEENSA_18smem_ptr_flag_bitsILi16EEENSW_INSB_IJNSB_IJNSC_ILi8EEENSC_ILi16EEEEEENSB_IJSJ_SE_EEENSB_IJSE_NSC_ILi9EEEEEEEEENSB_IJNSB_IJSJ_NSC_ILi512EEEEEENSB_IJSE_SY_EEENSB_IJSY_NSC_ILi8192EEEEEEEEEEEEEvEENS15_INSA_23SM90_TMA_LOAD_MULTICASTENS17_IS19_S1B_NSW_INSB_IJNSB_IJS1C_S1C_EEES1F_S1H_EEENSB_IJS1K_S1L_NSB_IJSY_NSC_ILi4096EEEEEEEEEEEEEvEEEENS_8epilogue10collective6detail29Sm90TmaWarpSpecializedAdapterINS23_15DefaultEpilogueISM_NSB_IJNSB_IJlllEEESE_SY_EEES28_NS22_6thread17LinearCombinationISM_Li1EffLNS29_9ScaleType4KindE0ELNS_15FloatRoundStyleE2ESM_EENS_4gemm15EpilogueDefaultEEEEEvvEEEEvNT_6ParamsE --------------------------
	.section	.nv.constant0._ZN7cutlass13device_kernelINS_4conv6kernel13ConvUniversalINS1_16ConvProblemShapeILNS1_8OperatorE0ELi2EEENS1_10collective14CollectiveConvINS1_46MainloopSm90TmaGmmaWarpSpecializedImplicitGemmILS5_0ELi9ELi2EN4cute5tupleIJNSA_1CILi2EEENSC_ILi1EEESE_EEENS1_36KernelImplicitTmaWarpSpecializedSm90ELi1EEENSB_IJNSC_ILi128EEENSC_ILi64EEENSB_IJSJ_EEEEEENS_6half_tESM_NSA_8TiledMMAINSA_8MMA_AtomIJNSA_4SM904GMMA25MMA_64x64x16_F32F16F16_SSILNSQ_5MajorE0ELSS_0ELNSQ_7ScaleInE1ELST_1EEEEEENSA_6LayoutINSB_IJSE_SE_SE_EEENSB_IJNSC_ILi0EEESY_SY_EEEEENSB_IJNSA_10UnderscoreES11_S11_EEEEENS7_6detail26Sm90ImplicitGemmTileTraitsINSA_20SM90_TMA_LOAD_IM2COLENSA_14ComposedLayoutINSA_7SwizzleILi3ELi4ELi3EEENSA_18smem_ptr_flag_bitsILi16EEENSW_INSB_IJNSB_IJNSC_ILi8EEENSC_ILi16EEEEEENSB_IJSJ_SE_EEENSB_IJSE_NSC_ILi9EEEEEEEEENSB_IJNSB_IJSJ_NSC_ILi512EEEEEENSB_IJSE_SY_EEENSB_IJSY_NSC_ILi8192EEEEEEEEEEEEEvEENS15_INSA_23SM90_TMA_LOAD_MULTICASTENS17_IS19_S1B_NSW_INSB_IJNSB_IJS1C_S1C_EEES1F_S1H_EEENSB_IJS1K_S1L_NSB_IJSY_NSC_ILi4096EEEEEEEEEEEEEvEEEENS_8epilogue10collective6detail29Sm90TmaWarpSpecializedAdapterINS23_15DefaultEpilogueISM_NSB_IJNSB_IJlllEEESE_SY_EEES28_NS22_6thread17LinearCombinationISM_Li1EffLNS29_9ScaleType4KindE0ELNS_15FloatRoundStyleE2ESM_EENS_4gemm15EpilogueDefaultEEEEEvvEEEEvNT_6ParamsE,"a",@progbits
	.sectionflags	@""
	.align	4
.nv.constant0._ZN7cutlass13device_kernelINS_4conv6kernel13ConvUniversalINS1_16ConvProblemShapeILNS1_8OperatorE0ELi2EEENS1_10collective14CollectiveConvINS1_46MainloopSm90TmaGmmaWarpSpecializedImplicitGemmILS5_0ELi9ELi2EN4cute5tupleIJNSA_1CILi2EEENSC_ILi1EEESE_EEENS1_36KernelImplicitTmaWarpSpecializedSm90ELi1EEENSB_IJNSC_ILi128EEENSC_ILi64EEENSB_IJSJ_EEEEEENS_6half_tESM_NSA_8TiledMMAINSA_8MMA_AtomIJNSA_4SM904GMMA25MMA_64x64x16_F32F16F16_SSILNSQ_5MajorE0ELSS_0ELNSQ_7ScaleInE1ELST_1EEEEEENSA_6LayoutINSB_IJSE_SE_SE_EEENSB_IJNSC_ILi0EEESY_SY_EEEEENSB_IJNSA_10UnderscoreES11_S11_EEEEENS7_6detail26Sm90ImplicitGemmTileTraitsINSA_20SM90_TMA_LOAD_IM2COLENSA_14ComposedLayoutINSA_7SwizzleILi3ELi4ELi3EEENSA_18smem_ptr_flag_bitsILi16EEENSW_INSB_IJNSB_IJNSC_ILi8EEENSC_ILi16EEEEEENSB_IJSJ_SE_EEENSB_IJSE_NSC_ILi9EEEEEEEEENSB_IJNSB_IJSJ_NSC_ILi512EEEEEENSB_IJSE_SY_EEENSB_IJSY_NSC_ILi8192EEEEEEEEEEEEEvEENS15_INSA_23SM90_TMA_LOAD_MULTICASTENS17_IS19_S1B_NSW_INSB_IJNSB_IJS1C_S1C_EEES1F_S1H_EEENSB_IJS1K_S1L_NSB_IJSY_NSC_ILi4096EEEEEEEEEEEEEvEEEENS_8epilogue10collective6detail29Sm90TmaWarpSpecializedAdapterINS23_15DefaultEpilogueISM_NSB_IJNSB_IJlllEEESE_SY_EEES28_NS22_6thread17LinearCombinationISM_Li1EffLNS29_9ScaleType4KindE0ELNS_15FloatRoundStyleE2ESM_EENS_4gemm15EpilogueDefaultEEEEEvvEEEEvNT_6ParamsE:
	.zero		1536


//--------------------- SYMBOLS --------------------------

	.type		.nv.reservedSmem.offset0,@object
	.size		.nv.reservedSmem.offset0,0x4
